//
// Generated by NVIDIA NVVM Compiler
//
// Compiler Build ID: CL-36424714
// Cuda compilation tools, release 13.0, V13.0.88
// Based on NVVM 20.0.0
//

.version 9.0
.target sm_100
.address_size 64

	// .globl	_Z4convPfS_S_iiiiiiiiii
.extern .func  (.param .b32 func_retval0) vprintf
(
	.param .b64 vprintf_param_0,
	.param .b64 vprintf_param_1
)
;
.extern .func __assertfail
(
	.param .b64 __assertfail_param_0,
	.param .b64 __assertfail_param_1,
	.param .b32 __assertfail_param_2,
	.param .b64 __assertfail_param_3,
	.param .b64 __assertfail_param_4
)
;
.global .align 1 .b8 __unnamed_1[87] = {118, 111, 105, 100, 32, 99, 111, 110, 118, 40, 102, 108, 111, 97, 116, 32, 42, 44, 32, 102, 108, 111, 97, 116, 32, 42, 44, 32, 102, 108, 111, 97, 116, 32, 42, 44, 32, 105, 110, 116, 44, 32, 105, 110, 116, 44, 32, 105, 110, 116, 44, 32, 105, 110, 116, 44, 32, 105, 110, 116, 44, 32, 105, 110, 116, 44, 32, 105, 110, 116, 44, 32, 105, 110, 116, 44, 32, 105, 110, 116, 44, 32, 105, 110, 116, 41};
.global .align 1 .b8 $str[65] = {98, 105, 100, 32, 37, 100, 44, 32, 116, 105, 100, 32, 37, 100, 44, 32, 99, 105, 100, 32, 37, 100, 44, 32, 111, 102, 115, 32, 37, 100, 44, 32, 110, 95, 116, 105, 100, 32, 37, 100, 44, 32, 112, 105, 100, 32, 37, 100, 44, 32, 40, 119, 44, 104, 41, 61, 40, 37, 100, 44, 37, 100, 41, 10};
.global .align 1 .b8 $str$1[18] = {119, 32, 42, 32, 111, 104, 32, 43, 32, 104, 32, 61, 61, 32, 112, 105, 100};
.global .align 1 .b8 $str$2[27] = {47, 116, 109, 112, 47, 115, 97, 115, 115, 95, 99, 117, 95, 105, 122, 110, 108, 105, 121, 53, 95, 47, 107, 46, 99, 117};
.global .align 1 .b8 $str$3[24] = {112, 105, 100, 32, 43, 32, 99, 105, 100, 32, 61, 61, 32, 98, 108, 111, 99, 107, 73, 100, 120, 46, 120};
.extern .shared .align 16 .b8 M[];
.global .align 1 .b8 $str$4[25] = {111, 117, 116, 112, 117, 116, 91, 37, 100, 44, 37, 100, 44, 48, 93, 32, 61, 32, 37, 49, 46, 53, 102, 10};

.visible .entry _Z4convPfS_S_iiiiiiiiii(
	.param .u64 .ptr .align 1 _Z4convPfS_S_iiiiiiiiii_param_0,
	.param .u64 .ptr .align 1 _Z4convPfS_S_iiiiiiiiii_param_1,
	.param .u64 .ptr .align 1 _Z4convPfS_S_iiiiiiiiii_param_2,
	.param .u32 _Z4convPfS_S_iiiiiiiiii_param_3,
	.param .u32 _Z4convPfS_S_iiiiiiiiii_param_4,
	.param .u32 _Z4convPfS_S_iiiiiiiiii_param_5,
	.param .u32 _Z4convPfS_S_iiiiiiiiii_param_6,
	.param .u32 _Z4convPfS_S_iiiiiiiiii_param_7,
	.param .u32 _Z4convPfS_S_iiiiiiiiii_param_8,
	.param .u32 _Z4convPfS_S_iiiiiiiiii_param_9,
	.param .u32 _Z4convPfS_S_iiiiiiiiii_param_10,
	.param .u32 _Z4convPfS_S_iiiiiiiiii_param_11,
	.param .u32 _Z4convPfS_S_iiiiiiiiii_param_12
)
{
	.local .align 16 .b8 	__local_depot0[32];
	.reg .b64 	%SP;
	.reg .b64 	%SPL;
	.reg .pred 	%p<45>;
	.reg .b32 	%r<152>;
	.reg .b32 	%f<161>;
	.reg .b64 	%rd<81>;
	.reg .b64 	%fd<3>;

	mov.u64 	%SPL, __local_depot0;
	cvta.local.u64 	%SP, %SPL;
	ld.param.u64 	%rd11, [_Z4convPfS_S_iiiiiiiiii_param_0];
	ld.param.u64 	%rd12, [_Z4convPfS_S_iiiiiiiiii_param_1];
	ld.param.u64 	%rd10, [_Z4convPfS_S_iiiiiiiiii_param_2];
	ld.param.u32 	%r60, [_Z4convPfS_S_iiiiiiiiii_param_4];
	ld.param.u32 	%r61, [_Z4convPfS_S_iiiiiiiiii_param_6];
	ld.param.u32 	%r62, [_Z4convPfS_S_iiiiiiiiii_param_7];
	ld.param.u32 	%r63, [_Z4convPfS_S_iiiiiiiiii_param_8];
	ld.param.u32 	%r64, [_Z4convPfS_S_iiiiiiiiii_param_9];
	ld.param.u32 	%r65, [_Z4convPfS_S_iiiiiiiiii_param_10];
	ld.param.u32 	%r66, [_Z4convPfS_S_iiiiiiiiii_param_11];
	ld.param.u32 	%r67, [_Z4convPfS_S_iiiiiiiiii_param_12];
	cvta.to.global.u64 	%rd1, %rd11;
	cvta.to.global.u64 	%rd2, %rd12;
	add.u64 	%rd13, %SP, 0;
	add.u64 	%rd3, %SPL, 0;
	cvt.rn.f32.s32 	%f1, %r67;
	mul.f32 	%f2, %f1, 0f3B000000;
	cvt.rpi.f32.f32 	%f3, %f2;
	cvt.rzi.s32.f32 	%r68, %f3;
	mov.u32 	%r1, %ctaid.x;
	div.u32 	%r3, %r1, %r68;
	mul.lo.s32 	%r69, %r3, %r68;
	sub.s32 	%r2, %r1, %r69;
	shl.b32 	%r4, %r2, 9;
	sub.s32 	%r70, %r67, %r4;
	min.s32 	%r5, %r70, 512;
	div.s32 	%r7, %r3, %r61;
	mul.lo.s32 	%r71, %r7, %r61;
	sub.s32 	%r6, %r3, %r71;
	setp.ne.s32 	%p1, %r67, 1024;
	setp.ne.s32 	%p2, %r2, 1;
	or.pred  	%p3, %p1, %p2;
	@%p3 bra 	$L__BB0_2;
	mov.u32 	%r72, %tid.x;
	mov.b32 	%r73, 1;
	st.local.v4.u32 	[%rd3], {%r1, %r72, %r73, %r4};
	st.local.v4.u32 	[%rd3+16], {%r5, %r3, %r7, %r6};
	mov.u64 	%rd14, $str;
	cvta.global.u64 	%rd15, %rd14;
	{ // callseq 0, 0
	.param .b64 param0;
	st.param.b64 	[param0], %rd15;
	.param .b64 param1;
	st.param.b64 	[param1], %rd13;
	.param .b32 retval0;
	call.uni (retval0), 
	vprintf, 
	(
	param0, 
	param1
	);
	ld.param.b32 	%r74, [retval0];
	} // callseq 0
$L__BB0_2:
	mad.lo.s32 	%r8, %r7, %r61, %r6;
	setp.eq.s32 	%p4, %r8, %r3;
	@%p4 bra 	$L__BB0_4;
	mov.u64 	%rd17, $str$1;
	cvta.global.u64 	%rd18, %rd17;
	mov.u64 	%rd19, $str$2;
	cvta.global.u64 	%rd20, %rd19;
	mov.u64 	%rd21, __unnamed_1;
	cvta.global.u64 	%rd22, %rd21;
	{ // callseq 1, 0
	.param .b64 param0;
	st.param.b64 	[param0], %rd18;
	.param .b64 param1;
	st.param.b64 	[param1], %rd20;
	.param .b32 param2;
	st.param.b32 	[param2], 34;
	.param .b64 param3;
	st.param.b64 	[param3], %rd22;
	.param .b64 param4;
	st.param.b64 	[param4], 1;
	call.uni 
	__assertfail, 
	(
	param0, 
	param1, 
	param2, 
	param3, 
	param4
	);
	} // callseq 1
$L__BB0_4:
	add.s32 	%r76, %r3, %r2;
	setp.eq.s32 	%p5, %r76, %r1;
	@%p5 bra 	$L__BB0_6;
	mov.u64 	%rd23, $str$3;
	cvta.global.u64 	%rd24, %rd23;
	mov.u64 	%rd25, $str$2;
	cvta.global.u64 	%rd26, %rd25;
	mov.u64 	%rd27, __unnamed_1;
	cvta.global.u64 	%rd28, %rd27;
	{ // callseq 2, 0
	.param .b64 param0;
	st.param.b64 	[param0], %rd24;
	.param .b64 param1;
	st.param.b64 	[param1], %rd26;
	.param .b32 param2;
	st.param.b32 	[param2], 35;
	.param .b64 param3;
	st.param.b64 	[param3], %rd28;
	.param .b64 param4;
	st.param.b64 	[param4], 1;
	call.uni 
	__assertfail, 
	(
	param0, 
	param1, 
	param2, 
	param3, 
	param4
	);
	} // callseq 2
$L__BB0_6:
	mov.u32 	%r9, %tid.x;
	setp.ge.u32 	%p6, %r9, %r5;
	@%p6 bra 	$L__BB0_49;
	setp.ne.s32 	%p7, %r9, 0;
	setp.lt.s32 	%p8, %r62, 1;
	or.pred  	%p9, %p7, %p8;
	@%p9 bra 	$L__BB0_26;
	min.s32 	%r77, %r63, %r66;
	setp.lt.s32 	%p10, %r77, 1;
	@%p10 bra 	$L__BB0_26;
	and.b32  	%r10, %r66, 15;
	add.s32 	%r11, %r10, -1;
	and.b32  	%r12, %r66, 7;
	add.s32 	%r13, %r12, -1;
	and.b32  	%r14, %r66, 2147483632;
	and.b32  	%r15, %r66, 3;
	mul.lo.s32 	%r16, %r7, %r64;
	mul.lo.s32 	%r17, %r6, %r65;
	mov.b32 	%r138, 0;
$L__BB0_10:
	mul.lo.s32 	%r19, %r138, %r63;
	add.s32 	%r80, %r138, %r16;
	mad.lo.s32 	%r20, %r80, %r60, %r17;
	mov.b32 	%r139, 0;
$L__BB0_11:
	setp.lt.u32 	%p11, %r66, 16;
	add.s32 	%r82, %r139, %r19;
	mul.lo.s32 	%r22, %r82, %r66;
	add.s32 	%r83, %r20, %r139;
	mul.lo.s32 	%r23, %r83, %r66;
	mov.b32 	%r142, 0;
	@%p11 bra 	$L__BB0_14;
	mov.b32 	%r140, 0;
$L__BB0_13:
	.pragma "nounroll";
	add.s32 	%r85, %r140, %r22;
	add.s32 	%r86, %r140, %r23;
	mul.wide.s32 	%rd29, %r86, 4;
	add.s64 	%rd30, %rd1, %rd29;
	ld.global.f32 	%f4, [%rd30];
	shl.b32 	%r87, %r85, 2;
	mov.u32 	%r88, M;
	add.s32 	%r89, %r88, %r87;
	st.shared.f32 	[%r89], %f4;
	ld.global.f32 	%f5, [%rd30+4];
	st.shared.f32 	[%r89+4], %f5;
	ld.global.f32 	%f6, [%rd30+8];
	st.shared.f32 	[%r89+8], %f6;
	ld.global.f32 	%f7, [%rd30+12];
	st.shared.f32 	[%r89+12], %f7;
	ld.global.f32 	%f8, [%rd30+16];
	st.shared.f32 	[%r89+16], %f8;
	ld.global.f32 	%f9, [%rd30+20];
	st.shared.f32 	[%r89+20], %f9;
	ld.global.f32 	%f10, [%rd30+24];
	st.shared.f32 	[%r89+24], %f10;
	ld.global.f32 	%f11, [%rd30+28];
	st.shared.f32 	[%r89+28], %f11;
	ld.global.f32 	%f12, [%rd30+32];
	st.shared.f32 	[%r89+32], %f12;
	ld.global.f32 	%f13, [%rd30+36];
	st.shared.f32 	[%r89+36], %f13;
	ld.global.f32 	%f14, [%rd30+40];
	st.shared.f32 	[%r89+40], %f14;
	ld.global.f32 	%f15, [%rd30+44];
	st.shared.f32 	[%r89+44], %f15;
	ld.global.f32 	%f16, [%rd30+48];
	st.shared.f32 	[%r89+48], %f16;
	ld.global.f32 	%f17, [%rd30+52];
	st.shared.f32 	[%r89+52], %f17;
	ld.global.f32 	%f18, [%rd30+56];
	st.shared.f32 	[%r89+56], %f18;
	ld.global.f32 	%f19, [%rd30+60];
	st.shared.f32 	[%r89+60], %f19;
	add.s32 	%r140, %r140, 16;
	setp.ne.s32 	%p12, %r140, %r14;
	mov.u32 	%r142, %r14;
	@%p12 bra 	$L__BB0_13;
$L__BB0_14:
	setp.eq.s32 	%p13, %r10, 0;
	@%p13 bra 	$L__BB0_24;
	setp.lt.u32 	%p14, %r11, 7;
	@%p14 bra 	$L__BB0_17;
	add.s32 	%r90, %r142, %r22;
	add.s32 	%r91, %r142, %r23;
	mul.wide.s32 	%rd31, %r91, 4;
	add.s64 	%rd32, %rd1, %rd31;
	ld.global.f32 	%f20, [%rd32];
	shl.b32 	%r92, %r90, 2;
	mov.u32 	%r93, M;
	add.s32 	%r94, %r93, %r92;
	st.shared.f32 	[%r94], %f20;
	ld.global.f32 	%f21, [%rd32+4];
	st.shared.f32 	[%r94+4], %f21;
	ld.global.f32 	%f22, [%rd32+8];
	st.shared.f32 	[%r94+8], %f22;
	ld.global.f32 	%f23, [%rd32+12];
	st.shared.f32 	[%r94+12], %f23;
	ld.global.f32 	%f24, [%rd32+16];
	st.shared.f32 	[%r94+16], %f24;
	ld.global.f32 	%f25, [%rd32+20];
	st.shared.f32 	[%r94+20], %f25;
	ld.global.f32 	%f26, [%rd32+24];
	st.shared.f32 	[%r94+24], %f26;
	ld.global.f32 	%f27, [%rd32+28];
	st.shared.f32 	[%r94+28], %f27;
	add.s32 	%r142, %r142, 8;
$L__BB0_17:
	setp.eq.s32 	%p15, %r12, 0;
	@%p15 bra 	$L__BB0_24;
	setp.lt.u32 	%p16, %r13, 3;
	@%p16 bra 	$L__BB0_20;
	add.s32 	%r95, %r142, %r22;
	add.s32 	%r96, %r142, %r23;
	mul.wide.s32 	%rd33, %r96, 4;
	add.s64 	%rd34, %rd1, %rd33;
	ld.global.f32 	%f28, [%rd34];
	shl.b32 	%r97, %r95, 2;
	mov.u32 	%r98, M;
	add.s32 	%r99, %r98, %r97;
	st.shared.f32 	[%r99], %f28;
	ld.global.f32 	%f29, [%rd34+4];
	st.shared.f32 	[%r99+4], %f29;
	ld.global.f32 	%f30, [%rd34+8];
	st.shared.f32 	[%r99+8], %f30;
	ld.global.f32 	%f31, [%rd34+12];
	st.shared.f32 	[%r99+12], %f31;
	add.s32 	%r142, %r142, 4;
$L__BB0_20:
	setp.eq.s32 	%p17, %r15, 0;
	@%p17 bra 	$L__BB0_24;
	setp.eq.s32 	%p18, %r15, 1;
	add.s32 	%r100, %r142, %r22;
	add.s32 	%r101, %r142, %r23;
	mul.wide.s32 	%rd35, %r101, 4;
	add.s64 	%rd4, %rd1, %rd35;
	ld.global.f32 	%f32, [%rd4];
	shl.b32 	%r102, %r100, 2;
	mov.u32 	%r103, M;
	add.s32 	%r31, %r103, %r102;
	st.shared.f32 	[%r31], %f32;
	@%p18 bra 	$L__BB0_24;
	setp.eq.s32 	%p19, %r15, 2;
	ld.global.f32 	%f33, [%rd4+4];
	st.shared.f32 	[%r31+4], %f33;
	@%p19 bra 	$L__BB0_24;
	ld.global.f32 	%f34, [%rd4+8];
	st.shared.f32 	[%r31+8], %f34;
$L__BB0_24:
	add.s32 	%r139, %r139, 1;
	setp.ne.s32 	%p20, %r139, %r63;
	@%p20 bra 	$L__BB0_11;
	add.s32 	%r138, %r138, 1;
	setp.ne.s32 	%p21, %r138, %r62;
	@%p21 bra 	$L__BB0_10;
$L__BB0_26:
	setp.lt.s32 	%p22, %r62, 1;
	bar.sync 	0;
	add.s32 	%r34, %r4, %r9;
	mad.lo.s32 	%r104, %r8, %r67, %r34;
	cvta.to.global.u64 	%rd36, %rd10;
	mul.wide.s32 	%rd37, %r104, 4;
	add.s64 	%rd5, %rd36, %rd37;
	@%p22 bra 	$L__BB0_45;
	min.s32 	%r105, %r63, %r66;
	setp.lt.s32 	%p23, %r105, 1;
	@%p23 bra 	$L__BB0_45;
	and.b32  	%r35, %r66, 15;
	and.b32  	%r36, %r66, 7;
	and.b32  	%r37, %r66, 2147483632;
	and.b32  	%r38, %r66, 3;
	neg.s32 	%r39, %r37;
	shl.b32 	%r40, %r66, 2;
	mov.b32 	%r144, 0;
	mul.wide.s32 	%rd7, %r67, 4;
$L__BB0_29:
	mov.b32 	%r145, 0;
$L__BB0_30:
	setp.lt.u32 	%p24, %r66, 16;
	mad.lo.s32 	%r43, %r144, %r63, %r145;
	mul.lo.s32 	%r44, %r43, %r66;
	mov.b32 	%r150, 0;
	@%p24 bra 	$L__BB0_33;
	mov.u32 	%r110, M;
	mad.lo.s32 	%r111, %r40, %r43, %r110;
	add.s32 	%r146, %r111, 32;
	mov.b32 	%r148, 0;
	mov.u32 	%r147, %r39;
$L__BB0_32:
	.pragma "nounroll";
	add.s32 	%r112, %r148, %r44;
	mad.lo.s32 	%r113, %r112, %r67, %r34;
	ld.shared.f32 	%f35, [%r146+-32];
	mul.wide.s32 	%rd38, %r113, 4;
	add.s64 	%rd39, %rd2, %rd38;
	ld.global.f32 	%f36, [%rd39];
	mul.f32 	%f37, %f35, %f36;
	atom.global.add.f32 	%f38, [%rd5], %f37;
	ld.shared.f32 	%f39, [%r146+-28];
	mul.wide.s32 	%rd40, %r67, 4;
	add.s64 	%rd41, %rd39, %rd40;
	ld.global.f32 	%f40, [%rd41];
	mul.f32 	%f41, %f39, %f40;
	atom.global.add.f32 	%f42, [%rd5], %f41;
	ld.shared.f32 	%f43, [%r146+-24];
	add.s64 	%rd42, %rd41, %rd40;
	ld.global.f32 	%f44, [%rd42];
	mul.f32 	%f45, %f43, %f44;
	atom.global.add.f32 	%f46, [%rd5], %f45;
	ld.shared.f32 	%f47, [%r146+-20];
	add.s64 	%rd43, %rd42, %rd40;
	ld.global.f32 	%f48, [%rd43];
	mul.f32 	%f49, %f47, %f48;
	atom.global.add.f32 	%f50, [%rd5], %f49;
	ld.shared.f32 	%f51, [%r146+-16];
	add.s64 	%rd44, %rd43, %rd40;
	ld.global.f32 	%f52, [%rd44];
	mul.f32 	%f53, %f51, %f52;
	atom.global.add.f32 	%f54, [%rd5], %f53;
	ld.shared.f32 	%f55, [%r146+-12];
	add.s64 	%rd45, %rd44, %rd40;
	ld.global.f32 	%f56, [%rd45];
	mul.f32 	%f57, %f55, %f56;
	atom.global.add.f32 	%f58, [%rd5], %f57;
	ld.shared.f32 	%f59, [%r146+-8];
	add.s64 	%rd46, %rd45, %rd40;
	ld.global.f32 	%f60, [%rd46];
	mul.f32 	%f61, %f59, %f60;
	atom.global.add.f32 	%f62, [%rd5], %f61;
	ld.shared.f32 	%f63, [%r146+-4];
	add.s64 	%rd47, %rd46, %rd40;
	ld.global.f32 	%f64, [%rd47];
	mul.f32 	%f65, %f63, %f64;
	atom.global.add.f32 	%f66, [%rd5], %f65;
	ld.shared.f32 	%f67, [%r146];
	add.s64 	%rd48, %rd47, %rd40;
	ld.global.f32 	%f68, [%rd48];
	mul.f32 	%f69, %f67, %f68;
	atom.global.add.f32 	%f70, [%rd5], %f69;
	ld.shared.f32 	%f71, [%r146+4];
	add.s64 	%rd49, %rd48, %rd40;
	ld.global.f32 	%f72, [%rd49];
	mul.f32 	%f73, %f71, %f72;
	atom.global.add.f32 	%f74, [%rd5], %f73;
	ld.shared.f32 	%f75, [%r146+8];
	add.s64 	%rd50, %rd49, %rd40;
	ld.global.f32 	%f76, [%rd50];
	mul.f32 	%f77, %f75, %f76;
	atom.global.add.f32 	%f78, [%rd5], %f77;
	ld.shared.f32 	%f79, [%r146+12];
	add.s64 	%rd51, %rd50, %rd40;
	ld.global.f32 	%f80, [%rd51];
	mul.f32 	%f81, %f79, %f80;
	atom.global.add.f32 	%f82, [%rd5], %f81;
	ld.shared.f32 	%f83, [%r146+16];
	add.s64 	%rd52, %rd51, %rd40;
	ld.global.f32 	%f84, [%rd52];
	mul.f32 	%f85, %f83, %f84;
	atom.global.add.f32 	%f86, [%rd5], %f85;
	ld.shared.f32 	%f87, [%r146+20];
	add.s64 	%rd53, %rd52, %rd40;
	ld.global.f32 	%f88, [%rd53];
	mul.f32 	%f89, %f87, %f88;
	atom.global.add.f32 	%f90, [%rd5], %f89;
	ld.shared.f32 	%f91, [%r146+24];
	add.s64 	%rd54, %rd53, %rd40;
	ld.global.f32 	%f92, [%rd54];
	mul.f32 	%f93, %f91, %f92;
	atom.global.add.f32 	%f94, [%rd5], %f93;
	ld.shared.f32 	%f95, [%r146+28];
	add.s64 	%rd55, %rd54, %rd40;
	ld.global.f32 	%f96, [%rd55];
	mul.f32 	%f97, %f95, %f96;
	atom.global.add.f32 	%f98, [%rd5], %f97;
	add.s32 	%r148, %r148, 16;
	add.s32 	%r147, %r147, 16;
	add.s32 	%r146, %r146, 64;
	setp.ne.s32 	%p25, %r147, 0;
	mov.u32 	%r150, %r37;
	@%p25 bra 	$L__BB0_32;
$L__BB0_33:
	setp.eq.s32 	%p26, %r35, 0;
	@%p26 bra 	$L__BB0_43;
	add.s32 	%r114, %r35, -1;
	setp.lt.u32 	%p27, %r114, 7;
	@%p27 bra 	$L__BB0_36;
	add.s32 	%r115, %r150, %r44;
	mad.lo.s32 	%r116, %r115, %r67, %r34;
	shl.b32 	%r117, %r115, 2;
	mov.u32 	%r118, M;
	add.s32 	%r119, %r118, %r117;
	ld.shared.f32 	%f99, [%r119];
	mul.wide.s32 	%rd56, %r116, 4;
	add.s64 	%rd57, %rd2, %rd56;
	ld.global.f32 	%f100, [%rd57];
	mul.f32 	%f101, %f99, %f100;
	atom.global.add.f32 	%f102, [%rd5], %f101;
	ld.shared.f32 	%f103, [%r119+4];
	mul.wide.s32 	%rd58, %r67, 4;
	add.s64 	%rd59, %rd57, %rd58;
	ld.global.f32 	%f104, [%rd59];
	mul.f32 	%f105, %f103, %f104;
	atom.global.add.f32 	%f106, [%rd5], %f105;
	ld.shared.f32 	%f107, [%r119+8];
	add.s64 	%rd60, %rd59, %rd58;
	ld.global.f32 	%f108, [%rd60];
	mul.f32 	%f109, %f107, %f108;
	atom.global.add.f32 	%f110, [%rd5], %f109;
	ld.shared.f32 	%f111, [%r119+12];
	add.s64 	%rd61, %rd60, %rd58;
	ld.global.f32 	%f112, [%rd61];
	mul.f32 	%f113, %f111, %f112;
	atom.global.add.f32 	%f114, [%rd5], %f113;
	ld.shared.f32 	%f115, [%r119+16];
	add.s64 	%rd62, %rd61, %rd58;
	ld.global.f32 	%f116, [%rd62];
	mul.f32 	%f117, %f115, %f116;
	atom.global.add.f32 	%f118, [%rd5], %f117;
	ld.shared.f32 	%f119, [%r119+20];
	add.s64 	%rd63, %rd62, %rd58;
	ld.global.f32 	%f120, [%rd63];
	mul.f32 	%f121, %f119, %f120;
	atom.global.add.f32 	%f122, [%rd5], %f121;
	ld.shared.f32 	%f123, [%r119+24];
	add.s64 	%rd64, %rd63, %rd58;
	ld.global.f32 	%f124, [%rd64];
	mul.f32 	%f125, %f123, %f124;
	atom.global.add.f32 	%f126, [%rd5], %f125;
	ld.shared.f32 	%f127, [%r119+28];
	add.s64 	%rd65, %rd64, %rd58;
	ld.global.f32 	%f128, [%rd65];
	mul.f32 	%f129, %f127, %f128;
	atom.global.add.f32 	%f130, [%rd5], %f129;
	add.s32 	%r150, %r150, 8;
$L__BB0_36:
	setp.eq.s32 	%p28, %r36, 0;
	@%p28 bra 	$L__BB0_43;
	add.s32 	%r120, %r36, -1;
	setp.lt.u32 	%p29, %r120, 3;
	@%p29 bra 	$L__BB0_39;
	add.s32 	%r121, %r150, %r44;
	mad.lo.s32 	%r122, %r121, %r67, %r34;
	shl.b32 	%r123, %r121, 2;
	mov.u32 	%r124, M;
	add.s32 	%r125, %r124, %r123;
	ld.shared.f32 	%f131, [%r125];
	mul.wide.s32 	%rd66, %r122, 4;
	add.s64 	%rd67, %rd2, %rd66;
	ld.global.f32 	%f132, [%rd67];
	mul.f32 	%f133, %f131, %f132;
	atom.global.add.f32 	%f134, [%rd5], %f133;
	ld.shared.f32 	%f135, [%r125+4];
	add.s64 	%rd69, %rd67, %rd7;
	ld.global.f32 	%f136, [%rd69];
	mul.f32 	%f137, %f135, %f136;
	atom.global.add.f32 	%f138, [%rd5], %f137;
	ld.shared.f32 	%f139, [%r125+8];
	add.s64 	%rd70, %rd69, %rd7;
	ld.global.f32 	%f140, [%rd70];
	mul.f32 	%f141, %f139, %f140;
	atom.global.add.f32 	%f142, [%rd5], %f141;
	ld.shared.f32 	%f143, [%r125+12];
	add.s64 	%rd71, %rd70, %rd7;
	ld.global.f32 	%f144, [%rd71];
	mul.f32 	%f145, %f143, %f144;
	atom.global.add.f32 	%f146, [%rd5], %f145;
	add.s32 	%r150, %r150, 4;
$L__BB0_39:
	setp.eq.s32 	%p30, %r38, 0;
	@%p30 bra 	$L__BB0_43;
	setp.eq.s32 	%p31, %r38, 1;
	add.s32 	%r126, %r150, %r44;
	mad.lo.s32 	%r127, %r126, %r67, %r34;
	shl.b32 	%r128, %r126, 2;
	mov.u32 	%r129, M;
	add.s32 	%r57, %r129, %r128;
	ld.shared.f32 	%f147, [%r57];
	mul.wide.s32 	%rd72, %r127, 4;
	add.s64 	%rd6, %rd2, %rd72;
	ld.global.f32 	%f148, [%rd6];
	mul.f32 	%f149, %f147, %f148;
	atom.global.add.f32 	%f150, [%rd5], %f149;
	@%p31 bra 	$L__BB0_43;
	setp.eq.s32 	%p32, %r38, 2;
	ld.shared.f32 	%f151, [%r57+4];
	add.s64 	%rd8, %rd6, %rd7;
	ld.global.f32 	%f152, [%rd8];
	mul.f32 	%f153, %f151, %f152;
	atom.global.add.f32 	%f154, [%rd5], %f153;
	@%p32 bra 	$L__BB0_43;
	ld.shared.f32 	%f155, [%r57+8];
	add.s64 	%rd73, %rd8, %rd7;
	ld.global.f32 	%f156, [%rd73];
	mul.f32 	%f157, %f155, %f156;
	atom.global.add.f32 	%f158, [%rd5], %f157;
$L__BB0_43:
	add.s32 	%r145, %r145, 1;
	setp.ne.s32 	%p33, %r145, %r63;
	@%p33 bra 	$L__BB0_30;
	add.s32 	%r144, %r144, 1;
	setp.ne.s32 	%p34, %r144, %r62;
	@%p34 bra 	$L__BB0_29;
$L__BB0_45:
	add.u64 	%rd74, %SP, 0;
	add.u64 	%rd9, %SPL, 0;
	setp.ne.s32 	%p35, %r9, 0;
	setp.ne.s32 	%p36, %r7, 100;
	setp.ne.s32 	%p37, %r6, 50;
	or.pred  	%p38, %p37, %p36;
	or.pred  	%p39, %p35, %p38;
	@%p39 bra 	$L__BB0_47;
	ld.global.f32 	%f159, [%rd5];
	cvt.f64.f32 	%fd1, %f159;
	mov.b32 	%r130, 50;
	mov.b32 	%r131, 100;
	st.local.v2.u32 	[%rd9], {%r131, %r130};
	st.local.f64 	[%rd9+8], %fd1;
	mov.u64 	%rd75, $str$4;
	cvta.global.u64 	%rd76, %rd75;
	{ // callseq 3, 0
	.param .b64 param0;
	st.param.b64 	[param0], %rd76;
	.param .b64 param1;
	st.param.b64 	[param1], %rd74;
	.param .b32 retval0;
	call.uni (retval0), 
	vprintf, 
	(
	param0, 
	param1
	);
	ld.param.b32 	%r132, [retval0];
	} // callseq 3
$L__BB0_47:
	setp.ne.s32 	%p40, %r9, 0;
	setp.ne.s32 	%p41, %r7, 50;
	setp.ne.s32 	%p42, %r6, 100;
	or.pred  	%p43, %p42, %p41;
	or.pred  	%p44, %p40, %p43;
	@%p44 bra 	$L__BB0_49;
	ld.global.f32 	%f160, [%rd5];
	cvt.f64.f32 	%fd2, %f160;
	mov.b32 	%r134, 100;
	mov.b32 	%r135, 50;
	st.local.v2.u32 	[%rd9], {%r135, %r134};
	st.local.f64 	[%rd9+8], %fd2;
	mov.u64 	%rd78, $str$4;
	cvta.global.u64 	%rd79, %rd78;
	{ // callseq 4, 0
	.param .b64 param0;
	st.param.b64 	[param0], %rd79;
	.param .b64 param1;
	st.param.b64 	[param1], %rd74;
	.param .b32 retval0;
	call.uni (retval0), 
	vprintf, 
	(
	param0, 
	param1
	);
	ld.param.b32 	%r136, [retval0];
	} // callseq 4
$L__BB0_49:
	ret;

}


// ===== COMPILED SASS (sm_100) =====

	.target	sm_100

	.elftype	@"ET_EXEC"


//--------------------- .note.nv.tkinfo           --------------------------
	.section	.note.nv.tkinfo,"",@"SHT_NOTE"
	.sectionflags	@"SHF_NOTE_NV_TKINFO"
	.tkinfo
        /*0018*/ 	.word	0x00000002
        /*0030*/ 	.string	""
        /*0030*/ 	.string	"ptxas"
        /*0030*/ 	.string	"Cuda compilation tools, release 13.0, V13.0.88"
        /*0030*/ 	.string	"Build cuda_13.0.r13.0/compiler.36424714_0"
        /*0030*/ 	.string	"-arch sm_100 -m 64 "



//--------------------- .note.nv.cuinfo           --------------------------
	.section	.note.nv.cuinfo,"",@"SHT_NOTE"
	.sectionflags	@"SHF_NOTE_NV_CUINFO"
        /*0018*/ 	.short	0x0002
        /*001a*/ 	.short	0x0064
        /*001c*/ 	.short	0x0082
	.zero		2


//--------------------- .nv.info                  --------------------------
	.section	.nv.info,"",@"SHT_CUDA_INFO"
	.align	4


	//----- nvinfo : EIATTR_REGCOUNT
	.align		4
        /*0000*/ 	.byte	0x04, 0x2f
        /*0002*/ 	.short	(.L_7 - .L_6)
	.align		4
.L_6:
        /*0004*/ 	.word	index@(_Z4convPfS_S_iiiiiiiiii)
        /*0008*/ 	.word	0x00000020


	//----- nvinfo : EIATTR_FRAME_SIZE
	.align		4
.L_7:
        /*000c*/ 	.byte	0x04, 0x11
        /*000e*/ 	.short	(.L_9 - .L_8)
	.align		4
.L_8:
        /*0010*/ 	.word	index@(_Z4convPfS_S_iiiiiiiiii)
        /*0014*/ 	.word	0x00000020


	//----- nvinfo : EIATTR_MIN_STACK_SIZE
	.align		4
.L_9:
        /*0018*/ 	.byte	0x04, 0x12
        /*001a*/ 	.short	(.L_11 - .L_10)
	.align		4
.L_10:
        /*001c*/ 	.word	index@(_Z4convPfS_S_iiiiiiiiii)
        /*0020*/ 	.word	0x00000020
.L_11:


//--------------------- .nv.compat                --------------------------
	.section	.nv.compat,"",@"SHT_CUDA_COMPAT_INFO"
	.align	4
        /*0000*/ 	.byte	0x02, 0x09, 0x00, 0x00, 0x02, 0x02, 0x01, 0x00, 0x02, 0x05, 0x05, 0x00, 0x03, 0x07, 0x01, 0x01
        /*0010*/ 	.byte	0x02, 0x03, 0x00, 0x00, 0x02, 0x06, 0x01, 0x00, 0x04, 0x0b, 0x08, 0x00, 0x09, 0x00, 0x00, 0x00
        /*0020*/ 	.byte	0x00, 0x00, 0x00, 0x00


//--------------------- .nv.info._Z4convPfS_S_iiiiiiiiii --------------------------
	.section	.nv.info._Z4convPfS_S_iiiiiiiiii,"",@"SHT_CUDA_INFO"
	.sectionflags	@""
	.align	4


	//----- nvinfo : EIATTR_CUDA_API_VERSION
	.align		4
        /*0000*/ 	.byte	0x04, 0x37
        /*0002*/ 	.short	(.L_13 - .L_12)
.L_12:
        /*0004*/ 	.word	0x00000082


	//----- nvinfo : EIATTR_KPARAM_INFO
	.align		4
.L_13:
        /*0008*/ 	.byte	0x04, 0x17
        /*000a*/ 	.short	(.L_15 - .L_14)
.L_14:
        /*000c*/ 	.word	0x00000000
        /*0010*/ 	.short	0x000c
        /*0012*/ 	.short	0x003c
        /*0014*/ 	.byte	0x00, 0xf0, 0x11, 0x00


	//----- nvinfo : EIATTR_KPARAM_INFO
	.align		4
.L_15:
        /*0018*/ 	.byte	0x04, 0x17
        /*001a*/ 	.short	(.L_17 - .L_16)
.L_16:
        /*001c*/ 	.word	0x00000000
        /*0020*/ 	.short	0x000b
        /*0022*/ 	.short	0x0038
        /*0024*/ 	.byte	0x00, 0xf0, 0x11, 0x00


	//----- nvinfo : EIATTR_KPARAM_INFO
	.align		4
.L_17:
        /*0028*/ 	.byte	0x04, 0x17
        /*002a*/ 	.short	(.L_19 - .L_18)
.L_18:
        /*002c*/ 	.word	0x00000000
        /*0030*/ 	.short	0x000a
        /*0032*/ 	.short	0x0034
        /*0034*/ 	.byte	0x00, 0xf0, 0x11, 0x00


	//----- nvinfo : EIATTR_KPARAM_INFO
	.align		4
.L_19:
        /*0038*/ 	.byte	0x04, 0x17
        /*003a*/ 	.short	(.L_21 - .L_20)
.L_20:
        /*003c*/ 	.word	0x00000000
        /*0040*/ 	.short	0x0009
        /*0042*/ 	.short	0x0030
        /*0044*/ 	.byte	0x00, 0xf0, 0x11, 0x00


	//----- nvinfo : EIATTR_KPARAM_INFO
	.align		4
.L_21:
        /*0048*/ 	.byte	0x04, 0x17
        /*004a*/ 	.short	(.L_23 - .L_22)
.L_22:
        /*004c*/ 	.word	0x00000000
        /*0050*/ 	.short	0x0008
        /*0052*/ 	.short	0x002c
        /*0054*/ 	.byte	0x00, 0xf0, 0x11, 0x00


	//----- nvinfo : EIATTR_KPARAM_INFO
	.align		4
.L_23:
        /*0058*/ 	.byte	0x04, 0x17
        /*005a*/ 	.short	(.L_25 - .L_24)
.L_24:
        /*005c*/ 	.word	0x00000000
        /*0060*/ 	.short	0x0007
        /*0062*/ 	.short	0x0028
        /*0064*/ 	.byte	0x00, 0xf0, 0x11, 0x00


	//----- nvinfo : EIATTR_KPARAM_INFO
	.align		4
.L_25:
        /*0068*/ 	.byte	0x04, 0x17
        /*006a*/ 	.short	(.L_27 - .L_26)
.L_26:
        /*006c*/ 	.word	0x00000000
        /*0070*/ 	.short	0x0006
        /*0072*/ 	.short	0x0024
        /*0074*/ 	.byte	0x00, 0xf0, 0x11, 0x00


	//----- nvinfo : EIATTR_KPARAM_INFO
	.align		4
.L_27:
        /*0078*/ 	.byte	0x04, 0x17
        /*007a*/ 	.short	(.L_29 - .L_28)
.L_28:
        /*007c*/ 	.word	0x00000000
        /*0080*/ 	.short	0x0005
        /*0082*/ 	.short	0x0020
        /*0084*/ 	.byte	0x00, 0xf0, 0x11, 0x00


	//----- nvinfo : EIATTR_KPARAM_INFO
	.align		4
.L_29:
        /*0088*/ 	.byte	0x04, 0x17
        /*008a*/ 	.short	(.L_31 - .L_30)
.L_30:
        /*008c*/ 	.word	0x00000000
        /*0090*/ 	.short	0x0004
        /*0092*/ 	.short	0x001c
        /*0094*/ 	.byte	0x00, 0xf0, 0x11, 0x00


	//----- nvinfo : EIATTR_KPARAM_INFO
	.align		4
.L_31:
        /*0098*/ 	.byte	0x04, 0x17
        /*009a*/ 	.short	(.L_33 - .L_32)
.L_32:
        /*009c*/ 	.word	0x00000000
        /*00a0*/ 	.short	0x0003
        /*00a2*/ 	.short	0x0018
        /*00a4*/ 	.byte	0x00, 0xf0, 0x11, 0x00


	//----- nvinfo : EIATTR_KPARAM_INFO
	.align		4
.L_33:
        /*00a8*/ 	.byte	0x04, 0x17
        /*00aa*/ 	.short	(.L_35 - .L_34)
.L_34:
        /*00ac*/ 	.word	0x00000000
        /*00b0*/ 	.short	0x0002
        /*00b2*/ 	.short	0x0010
        /*00b4*/ 	.byte	0x00, 0xf5, 0x21, 0x00


	//----- nvinfo : EIATTR_KPARAM_INFO
	.align		4
.L_35:
        /*00b8*/ 	.byte	0x04, 0x17
        /*00ba*/ 	.short	(.L_37 - .L_36)
.L_36:
        /*00bc*/ 	.word	0x00000000
        /*00c0*/ 	.short	0x0001
        /*00c2*/ 	.short	0x0008
        /*00c4*/ 	.byte	0x00, 0xf5, 0x21, 0x00


	//----- nvinfo : EIATTR_KPARAM_INFO
	.align		4
.L_37:
        /*00c8*/ 	.byte	0x04, 0x17
        /*00ca*/ 	.short	(.L_39 - .L_38)
.L_38:
        /*00cc*/ 	.word	0x00000000
        /*00d0*/ 	.short	0x0000
        /*00d2*/ 	.short	0x0000
        /*00d4*/ 	.byte	0x00, 0xf5, 0x21, 0x00


	//----- nvinfo : EIATTR_SPARSE_MMA_MASK
	.align		4
.L_39:
        /*00d8*/ 	.byte	0x03, 0x50
        /*00da*/ 	.short	0x0000


	//----- nvinfo : EIATTR_MAXREG_COUNT
	.align		4
        /*00dc*/ 	.byte	0x03, 0x1b
        /*00de*/ 	.short	0x00ff


	//----- nvinfo : EIATTR_NUM_BARRIERS
	.align		4
        /*00e0*/ 	.byte	0x02, 0x4c
        /*00e2*/ 	.byte	0x01
	.zero		1


	//----- nvinfo : EIATTR_EXTERNS
	.align		4
        /*00e4*/ 	.byte	0x04, 0x0f
        /*00e6*/ 	.short	(.L_41 - .L_40)


	//   ....[0]....
	.align		4
.L_40:
        /*00e8*/ 	.word	index@(vprintf)


	//   ....[1]....
	.align		4
        /*00ec*/ 	.word	index@(__assertfail)


	//----- nvinfo : EIATTR_MERCURY_ISA_VERSION
	.align		4
.L_41:
        /*00f0*/ 	.byte	0x03, 0x5f
        /*00f2*/ 	.short	0x0101


	//----- nvinfo : EIATTR_VRC_CTA_INIT_COUNT
	.align		4
        /*00f4*/ 	.byte	0x02, 0x4a
	.zero		1
	.zero		1


	//----- nvinfo : EIATTR_SYSCALL_OFFSETS
	.align		4
        /*00f8*/ 	.byte	0x04, 0x46
        /*00fa*/ 	.short	(.L_43 - .L_42)


	//   ....[0]....
.L_42:
        /*00fc*/ 	.word	0x000005a0


	//   ....[1]....
        /*0100*/ 	.word	0x00000700


	//   ....[2]....
        /*0104*/ 	.word	0x00000830


	//   ....[3]....
        /*0108*/ 	.word	0x000023b0


	//   ....[4]....
        /*010c*/ 	.word	0x00002500


	//----- nvinfo : EIATTR_EXIT_INSTR_OFFSETS
	.align		4
.L_43:
        /*0110*/ 	.byte	0x04, 0x1c
        /*0112*/ 	.short	(.L_45 - .L_44)


	//   ....[0]....
.L_44:
        /*0114*/ 	.word	0x00000860


	//   ....[1]....
        /*0118*/ 	.word	0x00002410


	//   ....[2]....
        /*011c*/ 	.word	0x00002510


	//----- nvinfo : EIATTR_CRS_STACK_SIZE
	.align		4
.L_45:
        /*0120*/ 	.byte	0x04, 0x1e
        /*0122*/ 	.short	(.L_47 - .L_46)
.L_46:
        /*0124*/ 	.word	0x00000000


	//----- nvinfo : EIATTR_CBANK_PARAM_SIZE
	.align		4
.L_47:
        /*0128*/ 	.byte	0x03, 0x19
        /*012a*/ 	.short	0x0040


	//----- nvinfo : EIATTR_PARAM_CBANK
	.align		4
        /*012c*/ 	.byte	0x04, 0x0a
        /*012e*/ 	.short	(.L_49 - .L_48)
	.align		4
.L_48:
        /*0130*/ 	.word	index@(.nv.constant0._Z4convPfS_S_iiiiiiiiii)
        /*0134*/ 	.short	0x0380
        /*0136*/ 	.short	0x0040


	//----- nvinfo : EIATTR_SW_WAR
	.align		4
.L_49:
        /*0138*/ 	.byte	0x04, 0x36
        /*013a*/ 	.short	(.L_51 - .L_50)
.L_50:
        /*013c*/ 	.word	0x00000008
.L_51:


//--------------------- .nv.callgraph             --------------------------
	.section	.nv.callgraph,"",@"SHT_CUDA_CALLGRAPH"
	.align	4
	.sectionentsize	8
	.align		4
        /*0000*/ 	.word	0x00000000
	.align		4
        /*0004*/ 	.word	0xffffffff
	.align		4
        /*0008*/ 	.word	index@(_Z4convPfS_S_iiiiiiiiii)
	.align		4
        /*000c*/ 	.word	index@(__assertfail)
	.align		4
        /*0010*/ 	.word	index@(_Z4convPfS_S_iiiiiiiiii)
	.align		4
        /*0014*/ 	.word	index@(vprintf)
	.align		4
        /*0018*/ 	.word	0x00000000
	.align		4
        /*001c*/ 	.word	0xfffffffe
	.align		4
        /*0020*/ 	.word	0x00000000
	.align		4
        /*0024*/ 	.word	0xfffffffd
	.align		4
        /*0028*/ 	.word	0x00000000
	.align		4
        /*002c*/ 	.word	0xfffffffc


//--------------------- .nv.constant4             --------------------------
	.section	.nv.constant4,"a",@progbits
	.align	8
	.align		8
.nv.constant4:
        /*0000*/ 	.dword	vprintf
	.align		8
        /*0008*/ 	.dword	__assertfail
	.align		8
        /*0010*/ 	.dword	__unnamed_1
	.align		8
        /*0018*/ 	.dword	$str
	.align		8
        /*0020*/ 	.dword	$str$1
	.align		8
        /*0028*/ 	.dword	$str$2
	.align		8
        /*0030*/ 	.dword	$str$3
	.align		8
        /*0038*/ 	.dword	$str$4


//--------------------- .text._Z4convPfS_S_iiiiiiiiii --------------------------
	.section	.text._Z4convPfS_S_iiiiiiiiii,"ax",@progbits
	.align	128
        .global         _Z4convPfS_S_iiiiiiiiii
        .type           _Z4convPfS_S_iiiiiiiiii,@function
        .size           _Z4convPfS_S_iiiiiiiiii,(.L_x_30 - _Z4convPfS_S_iiiiiiiiii)
        .other          _Z4convPfS_S_iiiiiiiiii,@"STO_CUDA_ENTRY STV_DEFAULT"
_Z4convPfS_S_iiiiiiiiii:
.text._Z4convPfS_S_iiiiiiiiii:
[----:B------:R-:W0:Y:S01]  /*0000*/  LDC R1, c[0x0][0x37c] ;  /* 0x0000df00ff017b82 */ /* 0x000e220000000800 */
[----:B------:R-:W1:Y:S07]  /*0010*/  LDCU UR8, c[0x0][0x3bc] ;  /* 0x00007780ff0877ac */ /* 0x000e6e0008000800 */
[----:B------:R-:W2:Y:S01]  /*0020*/  S2UR UR44, SR_CTAID.X ;  /* 0x00000000002c79c3 */ /* 0x000ea20000002500 */
[----:B0-----:R-:W-:Y:S01]  /*0030*/  IADD3 R1, PT, PT, R1, -0x20, RZ ;  /* 0xffffffe001017810 */ /* 0x001fe20007ffe0ff */
[----:B------:R-:W0:Y:S03]  /*0040*/  LDCU UR43, c[0x0][0x3a4] ;  /* 0x00007480ff2b77ac */ /* 0x000e260008000800 */
[----:B------:R-:W-:Y:S01]  /*0050*/  R2UR UR45, R1 ;  /* 0x00000000012d72ca */ /* 0x000fe200000e0000 */
[----:B------:R-:W-:Y:S01]  /*0060*/  UMOV UR4, URZ ;  /* 0x000000ff00047c82 */ /* 0x000fe20008000000 */
[----:B------:R-:W3:Y:S01]  /*0070*/  LDCU UR42, c[0x0][0x2fc] ;  /* 0x00005f80ff2a77ac */ /* 0x000ee20008000800 */
[----:B------:R-:W4:Y:S01]  /*0080*/  LDCU.64 UR36, c[0x0][0x358] ;  /* 0x00006b00ff2477ac */ /* 0x000f220008000a00 */
[----:B-1----:R-:W-:-:S02]  /*0090*/  I2FP.F32.S32 R0, UR8 ;  /* 0x0000000800007c45 */ /* 0x002fc40008201400 */
[----:B0-----:R-:W-:-:S03]  /*00a0*/  MOV R4, UR43 ;  /* 0x0000002b00047c02 */ /* 0x001fc60008000f00 */
[----:B------:R-:W-:Y:S01]  /*00b0*/  FMUL R0, R0, 0.001953125 ;  /* 0x3b00000000007820 */ /* 0x000fe20000400000 */
[----:B------:R-:W-:-:S05]  /*00c0*/  IABS R4, R4 ;  /* 0x0000000400047213 */ /* 0x000fca0000000000 */
[----:B------:R-:W0:Y:S01]  /*00d0*/  F2I.CEIL.NTZ R0, R0 ;  /* 0x0000000000007305 */ /* 0x000e22000020b100 */
[----:B------:R-:W-:Y:S02]  /*00e0*/  R2UR UR9, R4 ;  /* 0x00000000040972ca */ /* 0x000fe400000e0000 */
[----:B0-----:R-:W-:-:S11]  /*00f0*/  R2UR UR40, R0 ;  /* 0x00000000002872ca */ /* 0x001fd600000e0000 */
[----:B------:R-:W0:Y:S08]  /*0100*/  I2F.RP R0, UR9 ;  /* 0x0000000900007d06 */ /* 0x000e300008209400 */
[----:B------:R-:W1:Y:S01]  /*0110*/  I2F.U32.RP R2, UR40 ;  /* 0x0000002800027d06 */ /* 0x000e620008209000 */
[----:B------:R-:W-:Y:S02]  /*0120*/  UIADD3 UR6, UPT, UPT, URZ, -UR40, URZ ;  /* 0x80000028ff067290 */ /* 0x000fe4000fffe0ff */
[----:B------:R-:W-:-:S05]  /*0130*/  UISETP.NE.U32.AND UP2, UPT, UR40, URZ, UPT ;  /* 0x000000ff2800728c */ /* 0x000fca000bf45070 */
[----:B0-----:R-:W-:Y:S08]  /*0140*/  MUFU.RCP R0, R0 ;  /* 0x0000000000007308 */ /* 0x001ff00000001000 */
[----:B-1----:R-:W0:Y:S02]  /*0150*/  MUFU.RCP R2, R2 ;  /* 0x0000000200027308 */ /* 0x002e240000001000 */
[----:B0-----:R-:W-:-:S02]  /*0160*/  VIADD R3, R2, 0xffffffe ;  /* 0x0ffffffe02037836 */ /* 0x001fc40000000000 */
[----:B------:R-:W-:-:S04]  /*0170*/  VIADD R2, R0, 0xffffffe ;  /* 0x0ffffffe00027836 */ /* 0x000fc80000000000 */
[----:B------:R-:W0:Y:S08]  /*0180*/  F2I.FTZ.U32.TRUNC.NTZ R3, R3 ;  /* 0x0000000300037305 */ /* 0x000e30000021f000 */
[----:B------:R-:W1:Y:S01]  /*0190*/  F2I.FTZ.U32.TRUNC.NTZ R2, R2 ;  /* 0x0000000200027305 */ /* 0x000e62000021f000 */
[----:B0-----:R-:W-:Y:S02]  /*01a0*/  R2UR UR5, R3 ;  /* 0x00000000030572ca */ /* 0x001fe400000e0000 */
[----:B------:R-:W-:-:S11]  /*01b0*/  MOV R3, UR8 ;  /* 0x0000000800037c02 */ /* 0x000fd60008000f00 */
[----:B------:R-:W-:-:S04]  /*01c0*/  UIMAD UR6, UR6, UR5, URZ ;  /* 0x00000005060672a4 */ /* 0x000fc8000f8e02ff */
[----:B------:R-:W-:-:S04]  /*01d0*/  UIMAD.WIDE.U32 UR4, UR5, UR6, UR4 ;  /* 0x00000006050472a5 */ /* 0x000fc8000f8e0004 */
[----:B--2---:R-:W-:-:S03]  /*01e0*/  UIMAD.WIDE.U32 UR38, UR5, UR44, URZ ;  /* 0x0000002c052672a5 */ /* 0x004fc6000f8e00ff */
[----:B-1----:R-:W-:Y:S01]  /*01f0*/  R2UR UR5, R2 ;  /* 0x00000000020572ca */ /* 0x002fe200000e0000 */
[----:B------:R-:W-:-:S04]  /*0200*/  UIADD3 UR4, UPT, UPT, -UR39, URZ, URZ ;  /* 0x000000ff27047290 */ /* 0x000fc8000fffe1ff */
[----:B------:R-:W-:-:S03]  /*0210*/  UIMAD UR4, UR40, UR4, UR44 ;  /* 0x00000004280472a4 */ /* 0x000fc6000f8e022c */
[----:B------:R-:W0:Y:S01]  /*0220*/  LDCU UR38, c[0x0][0x2f8] ;  /* 0x00005f00ff2677ac */ /* 0x000e220008000800 */
[----:B------:R-:W-:-:S04]  /*0230*/  UISETP.GE.U32.AND UP0, UPT, UR4, UR40, UPT ;  /* 0x000000280400728c */ /* 0x000fc8000bf06070 */
[----:B------:R-:W-:-:S04]  /*0240*/  UIADD3 UR6, UPT, UPT, URZ, -UR5, URZ ;  /* 0x80000005ff067290 */ /* 0x000fc8000fffe0ff */
[----:B------:R-:W-:-:S03]  /*0250*/  UIMAD UR6, UR6, UR9, URZ ;  /* 0x00000009060672a4 */ /* 0x000fc6000f8e02ff */
[----:B------:R-:W-:Y:S02]  /*0260*/  @UP0 UIADD3 UR4, UPT, UPT, -UR40, UR4, URZ ;  /* 0x0000000428040290 */ /* 0x000fe4000fffe1ff */
[----:B------:R-:W-:Y:S02]  /*0270*/  @UP0 UIADD3 UR39, UPT, UPT, UR39, 0x1, URZ ;  /* 0x0000000127270890 */ /* 0x000fe4000fffe0ff */
[----:B------:R-:W-:-:S03]  /*0280*/  UISETP.GE.U32.AND UP1, UPT, UR4, UR40, UPT ;  /* 0x000000280400728c */ /* 0x000fc6000bf26070 */
[----:B------:R-:W-:Y:S02]  /*0290*/  UMOV UR4, URZ ;  /* 0x000000ff00047c82 */ /* 0x000fe40008000000 */
[----:B------:R-:W-:-:S06]  /*02a0*/  UIMAD.WIDE.U32 UR4, UR5, UR6, UR4 ;  /* 0x00000006050472a5 */ /* 0x000fcc000f8e0004 */
[----:B------:R-:W-:Y:S02]  /*02b0*/  @UP1 UIADD3 UR39, UPT, UPT, UR39, 0x1, URZ ;  /* 0x0000000127271890 */ /* 0x000fe4000fffe0ff */
[----:B------:R-:W-:Y:S02]  /*02c0*/  @!UP2 ULOP3.LUT UR39, URZ, UR40, URZ, 0x33, !UPT ;  /* 0x00000028ff27a292 */ /* 0x000fe4000f8e33ff */
[----:B------:R-:W-:Y:S02]  /*02d0*/  UISETP.NE.AND UP1, UPT, UR43, URZ, UPT ;  /* 0x000000ff2b00728c */ /* 0x000fe4000bf25270 */
[----:B------:R-:W-:Y:S02]  /*02e0*/  ULOP3.LUT UR6, UR39, UR43, URZ, 0x3c, !UPT ;  /* 0x0000002b27067292 */ /* 0x000fe4000f8e3cff */
[----:B------:R-:W-:-:S04]  /*02f0*/  IABS R0, UR39 ;  /* 0x0000002700007c13 */ /* 0x000fc80008000000 */
[----:B------:R-:W-:-:S13]  /*0300*/  R2UR UR7, R0 ;  /* 0x00000000000772ca */ /* 0x000fda00000e0000 */
[----:B------:R-:W-:-:S04]  /*0310*/  UIMAD.WIDE.U32 UR4, UR5, UR7, URZ ;  /* 0x00000007050472a5 */ /* 0x000fc8000f8e00ff */
[----:B------:R-:W-:-:S04]  /*0320*/  UIADD3 UR4, UPT, UPT, -UR5, URZ, URZ ;  /* 0x000000ff05047290 */ /* 0x000fc8000fffe1ff */
[----:B------:R-:W-:-:S04]  /*0330*/  UIMAD UR4, UR9, UR4, UR7 ;  /* 0x00000004090472a4 */ /* 0x000fc8000f8e0207 */
[----:B------:R-:W-:-:S11]  /*0340*/  UISETP.GT.U32.AND UP2, UPT, UR9, UR4, UPT ;  /* 0x000000040900728c */ /* 0x000fd6000bf44070 */
[----:B------:R-:W-:Y:S02]  /*0350*/  @!UP2 UIADD3 UR4, UPT, UPT, UR4, -UR9, URZ ;  /* 0x800000090404a290 */ /* 0x000fe4000fffe0ff */
[----:B------:R-:W-:Y:S02]  /*0360*/  @!UP2 UIADD3 UR5, UPT, UPT, UR5, 0x1, URZ ;  /* 0x000000010505a890 */ /* 0x000fe4000fffe0ff */
[----:B------:R-:W-:Y:S02]  /*0370*/  UISETP.GE.U32.AND UP0, UPT, UR4, UR9, UPT ;  /* 0x000000090400728c */ /* 0x000fe4000bf06070 */
[----:B------:R-:W-:Y:S02]  /*0380*/  UIADD3 UR4, UPT, UPT, -UR39, URZ, URZ ;  /* 0x000000ff27047290 */ /* 0x000fe4000fffe1ff */
[----:B------:R-:W-:Y:S02]  /*0390*/  UISETP.GE.AND UP2, UPT, UR6, URZ, UPT ;  /* 0x000000ff0600728c */ /* 0x000fe4000bf46270 */
[----:B------:R-:W-:-:S04]  /*03a0*/  UIMAD UR40, UR40, UR4, UR44 ;  /* 0x00000004282872a4 */ /* 0x000fc8000f8e022c */
[----:B------:R-:W-:Y:S02]  /*03b0*/  USHF.L.U32 UR46, UR40, 0x9, URZ ;  /* 0x00000009282e7899 */ /* 0x000fe400080006ff */
[----:B------:R-:W-:Y:S02]  /*03c0*/  @UP0 UIADD3 UR5, UPT, UPT, UR5, 0x1, URZ ;  /* 0x0000000105050890 */ /* 0x000fe4000fffe0ff */
[----:B0-----:R-:W-:Y:S02]  /*03d0*/  UIADD3 UR38, UP0, UPT, UR45, UR38, URZ ;  /* 0x000000262d267290 */ /* 0x001fe4000ff1e0ff */
[----:B------:R-:W-:Y:S02]  /*03e0*/  IMAD R16, RZ, RZ, -UR46 ;  /* 0x8000002eff107e24 */ /* 0x000fe4000f8e02ff */
[----:B---3--:R-:W-:Y:S02]  /*03f0*/  UIADD3.X UR42, UPT, UPT, URZ, UR42, URZ, UP0, !UPT ;  /* 0x0000002aff2a7290 */ /* 0x008fe400087fe4ff */
[----:B------:R-:W-:Y:S01]  /*0400*/  UISETP.NE.AND UP0, UPT, UR40, 0x1, UPT ;  /* 0x000000012800788c */ /* 0x000fe2000bf05270 */
[----:B------:R-:W-:Y:S01]  /*0410*/  VIADDMNMX R16, R16, R3, 0x200, PT ;  /* 0x0000020010107446 */ /* 0x000fe20003800103 */
[----:B------:R-:W-:-:S02]  /*0420*/  UMOV UR41, UR5 ;  /* 0x0000000500297c82 */ /* 0x000fc40008000000 */
[----:B------:R-:W-:Y:S02]  /*0430*/  UISETP.NE.OR UP0, UPT, UR8, 0x400, UP0 ;  /* 0x000004000800788c */ /* 0x000fe40008705670 */
[----:B------:R-:W-:Y:S02]  /*0440*/  @!UP2 UIADD3 UR41, UPT, UPT, -UR41, URZ, URZ ;  /* 0x000000ff2929a290 */ /* 0x000fe4000fffe1ff */
[----:B------:R-:W-:-:S04]  /*0450*/  @!UP1 ULOP3.LUT UR41, URZ, UR43, URZ, 0x33, !UPT ;  /* 0x0000002bff299292 */ /* 0x000fc8000f8e33ff */
[----:B------:R-:W-:-:S04]  /*0460*/  UIADD3 UR4, UPT, UPT, -UR41, URZ, URZ ;  /* 0x000000ff29047290 */ /* 0x000fc8000fffe1ff */
[----:B------:R-:W-:Y:S01]  /*0470*/  UIMAD UR43, UR43, UR4, UR39 ;  /* 0x000000042b2b72a4 */ /* 0x000fe2000f8e0227 */
[----:B----4-:R-:W-:Y:S11]  /*0480*/  BRA.U UP0, `(.L_x_0) ;  /* 0x0000000100487547 */ /* 0x010ff6000b800000 */
[----:B------:R-:W0:Y:S01]  /*0490*/  S2R R9, SR_TID.X ;  /* 0x0000000000097919 */ /* 0x000e220000002100 */
[----:B------:R-:W-:Y:S02]  /*04a0*/  HFMA2 R10, -RZ, RZ, 0, 5.9604644775390625e-08 ;  /* 0x00000001ff0a7431 */ /* 0x000fe400000001ff */
[----:B------:R-:W-:Y:S01]  /*04b0*/  IMAD.U32 R8, RZ, RZ, UR44 ;  /* 0x0000002cff087e24 */ /* 0x000fe2000f8e00ff */
[----:B------:R-:W-:Y:S01]  /*04c0*/  MOV R11, UR46 ;  /* 0x0000002e000b7c02 */ /* 0x000fe20008000f00 */
[----:B------:R-:W-:Y:S01]  /*04d0*/  IMAD.U32 R17, RZ, RZ, UR39 ;  /* 0x00000027ff117e24 */ /* 0x000fe2000f8e00ff */
[----:B------:R-:W-:Y:S01]  /*04e0*/  MOV R18, UR41 ;  /* 0x0000002900127c02 */ /* 0x000fe20008000f00 */
[----:B------:R-:W-:Y:S01]  /*04f0*/  IMAD.U32 R19, RZ, RZ, UR43 ;  /* 0x0000002bff137e24 */ /* 0x000fe2000f8e00ff */
[----:B------:R-:W-:Y:S01]  /*0500*/  MOV R0, 0x0 ;  /* 0x0000000000007802 */ /* 0x000fe20000000f00 */
[----:B------:R-:W1:Y:S01]  /*0510*/  LDCU.64 UR4, c[0x4][0x18] ;  /* 0x01000300ff0477ac */ /* 0x000e620008000a00 */
[----:B------:R-:W-:Y:S01]  /*0520*/  MOV R6, UR38 ;  /* 0x0000002600067c02 */ /* 0x000fe20008000f00 */
[----:B------:R-:W-:Y:S01]  /*0530*/  IMAD.U32 R7, RZ, RZ, UR42 ;  /* 0x0000002aff077e24 */ /* 0x000fe2000f8e00ff */
[----:B------:R2:W-:Y:S01]  /*0540*/  STL.128 [R1+0x10], R16 ;  /* 0x0000101001007387 */ /* 0x0005e20000100c00 */
[----:B------:R2:W3:Y:S01]  /*0550*/  LDC.64 R2, c[0x4][R0] ;  /* 0x0100000000027b82 */ /* 0x0004e20000000a00 */
[----:B-1----:R-:W-:Y:S01]  /*0560*/  MOV R4, UR4 ;  /* 0x0000000400047c02 */ /* 0x002fe20008000f00 */
[----:B------:R-:W-:Y:S01]  /*0570*/  IMAD.U32 R5, RZ, RZ, UR5 ;  /* 0x00000005ff057e24 */ /* 0x000fe2000f8e00ff */
[----:B0-----:R2:W-:Y:S06]  /*0580*/  STL.128 [R1], R8 ;  /* 0x0000000801007387 */ /* 0x0015ec0000100c00 */
[----:B------:R-:W-:-:S07]  /*0590*/  LEPC R20, `(.L_x_0) ;  /* 0x000000001014794e */ /* 0x000fce0000000000 */
[----:B--23--:R-:W-:Y:S05]  /*05a0*/  CALL.ABS.NOINC R2 ;  /* 0x0000000002007343 */ /* 0x00cfea0003c00000 */
.L_x_0:
[----:B------:R-:W0:Y:S01]  /*05b0*/  LDCU UR4, c[0x0][0x3a4] ;  /* 0x00007480ff0477ac */ /* 0x000e220008000800 */
[----:B------:R-:W-:Y:S01]  /*05c0*/  MOV R0, UR41 ;  /* 0x0000002900007c02 */ /* 0x000fe20008000f00 */
[----:B0-----:R-:W-:-:S04]  /*05d0*/  IMAD.U32 R17, RZ, RZ, UR4 ;  /* 0x00000004ff117e24 */ /* 0x001fc8000f8e00ff */
[----:B------:R-:W-:-:S05]  /*05e0*/  IMAD R17, R17, R0, UR43 ;  /* 0x0000002b11117e24 */ /* 0x000fca000f8e0200 */
[----:B------:R-:W-:-:S13]  /*05f0*/  ISETP.NE.AND P0, PT, R17, UR39, PT ;  /* 0x0000002711007c0c */ /* 0x000fda000bf05270 */
[----:B------:R-:W-:Y:S05]  /*0600*/  @!P0 BRA `(.L_x_1) ;  /* 0x0000000000408947 */ /* 0x000fea0003800000 */
[----:B------:R-:W-:Y:S01]  /*0610*/  MOV R2, 0x8 ;  /* 0x0000000800027802 */ /* 0x000fe20000000f00 */
[----:B------:R-:W0:Y:S01]  /*0620*/  LDCU.64 UR4, c[0x4][0x20] ;  /* 0x01000400ff0477ac */ /* 0x000e220008000a00 */
[----:B------:R-:W-:Y:S02]  /*0630*/  HFMA2 R8, -RZ, RZ, 0, 2.02655792236328125e-06 ;  /* 0x00000022ff087431 */ /* 0x000fe400000001ff */
[----:B------:R-:W-:Y:S01]  /*0640*/  IMAD.MOV.U32 R12, RZ, RZ, 0x1 ;  /* 0x00000001ff0c7424 */ /* 0x000fe200078e00ff */
[----:B------:R-:W-:Y:S01]  /*0650*/  MOV R13, RZ ;  /* 0x000000ff000d7202 */ /* 0x000fe20000000f00 */
[----:B------:R-:W1:Y:S01]  /*0660*/  LDCU.64 UR6, c[0x4][0x28] ;  /* 0x01000500ff0677ac */ /* 0x000e620008000a00 */
[----:B------:R-:W2:Y:S01]  /*0670*/  LDC.64 R2, c[0x4][R2] ;  /* 0x0100000002027b82 */ /* 0x000ea20000000a00 */
[----:B------:R-:W3:Y:S01]  /*0680*/  LDCU.64 UR8, c[0x4][0x10] ;  /* 0x01000200ff0877ac */ /* 0x000ee20008000a00 */
[----:B0-----:R-:W-:Y:S01]  /*0690*/  MOV R4, UR4 ;  /* 0x0000000400047c02 */ /* 0x001fe20008000f00 */
[----:B------:R-:W-:Y:S01]  /*06a0*/  IMAD.U32 R5, RZ, RZ, UR5 ;  /* 0x00000005ff057e24 */ /* 0x000fe2000f8e00ff */
[----:B-1----:R-:W-:Y:S01]  /*06b0*/  MOV R6, UR6 ;  /* 0x0000000600067c02 */ /* 0x002fe20008000f00 */
[----:B------:R-:W-:Y:S01]  /*06c0*/  IMAD.U32 R7, RZ, RZ, UR7 ;  /* 0x00000007ff077e24 */ /* 0x000fe2000f8e00ff */
[----:B---3--:R-:W-:Y:S01]  /*06d0*/  MOV R10, UR8 ;  /* 0x00000008000a7c02 */ /* 0x008fe20008000f00 */
[----:B------:R-:W-:-:S07]  /*06e0*/  IMAD.U32 R11, RZ, RZ, UR9 ;  /* 0x00000009ff0b7e24 */ /* 0x000fce000f8e00ff */
[----:B------:R-:W-:-:S07]  /*06f0*/  LEPC R20, `(.L_x_1) ;  /* 0x000000001014794e */ /* 0x000fce0000000000 */
[----:B--2---:R-:W-:Y:S05]  /*0700*/  CALL.ABS.NOINC R2 ;  /* 0x0000000002007343 */ /* 0x004fea0003c00000 */
.L_x_1:
[----:B------:R-:W-:-:S04]  /*0710*/  UIADD3 UR4, UPT, UPT, UR39, UR40, URZ ;  /* 0x0000002827047290 */ /* 0x000fc8000fffe0ff */
[----:B------:R-:W-:-:S09]  /*0720*/  UISETP.NE.AND UP0, UPT, UR4, UR44, UPT ;  /* 0x0000002c0400728c */ /* 0x000fd2000bf05270 */
[----:B------:R-:W-:Y:S05]  /*0730*/  BRA.U !UP0, `(.L_x_2) ;  /* 0x0000000108407547 */ /* 0x000fea000b800000 */
[----:B------:R-:W-:Y:S01]  /*0740*/  MOV R2, 0x8 ;  /* 0x0000000800027802 */ /* 0x000fe20000000f00 */
[----:B------:R-:W0:Y:S01]  /*0750*/  LDCU.64 UR4, c[0x4][0x30] ;  /* 0x01000600ff0477ac */ /* 0x000e220008000a00 */
[----:B------:R-:W-:Y:S02]  /*0760*/  HFMA2 R12, -RZ, RZ, 0, 5.9604644775390625e-08 ;  /* 0x00000001ff0c7431 */ /* 0x000fe400000001ff */
[----:B------:R-:W-:Y:S01]  /*0770*/  IMAD.MOV.U32 R8, RZ, RZ, 0x23 ;  /* 0x00000023ff087424 */ /* 0x000fe200078e00ff */
[----:B------:R-:W-:Y:S01]  /*0780*/  MOV R13, RZ ;  /* 0x000000ff000d7202 */ /* 0x000fe20000000f00 */
[----:B------:R-:W1:Y:S01]  /*0790*/  LDCU.64 UR6, c[0x4][0x28] ;  /* 0x01000500ff0677ac */ /* 0x000e620008000a00 */
[----:B------:R-:W2:Y:S01]  /*07a0*/  LDC.64 R2, c[0x4][R2] ;  /* 0x0100000002027b82 */ /* 0x000ea20000000a00 */
[----:B------:R-:W3:Y:S01]  /*07b0*/  LDCU.64 UR8, c[0x4][0x10] ;  /* 0x01000200ff0877ac */ /* 0x000ee20008000a00 */
[----:B0-----:R-:W-:Y:S01]  /*07c0*/  IMAD.U32 R4, RZ, RZ, UR4 ;  /* 0x00000004ff047e24 */ /* 0x001fe2000f8e00ff */
[----:B------:R-:W-:-:S02]  /*07d0*/  MOV R5, UR5 ;  /* 0x0000000500057c02 */ /* 0x000fc40008000f00 */
[----:B-1----:R-:W-:Y:S01]  /*07e0*/  MOV R6, UR6 ;  /* 0x0000000600067c02 */ /* 0x002fe20008000f00 */
[----:B------:R-:W-:Y:S01]  /*07f0*/  IMAD.U32 R7, RZ, RZ, UR7 ;  /* 0x00000007ff077e24 */ /* 0x000fe2000f8e00ff */
[----:B---3--:R-:W-:Y:S02]  /*0800*/  MOV R10, UR8 ;  /* 0x00000008000a7c02 */ /* 0x008fe40008000f00 */
[----:B------:R-:W-:-:S07]  /*0810*/  MOV R11, UR9 ;  /* 0x00000009000b7c02 */ /* 0x000fce0008000f00 */
[----:B------:R-:W-:-:S07]  /*0820*/  LEPC R20, `(.L_x_2) ;  /* 0x000000001014794e */ /* 0x000fce0000000000 */
[----:B--2---:R-:W-:Y:S05]  /*0830*/  CALL.ABS.NOINC R2 ;  /* 0x0000000002007343 */ /* 0x004fea0003c00000 */
.L_x_2:
[----:B------:R-:W0:Y:S02]  /*0840*/  S2R R19, SR_TID.X ;  /* 0x0000000000137919 */ /* 0x000e240000002100 */
[----:B0-----:R-:W-:-:S13]  /*0850*/  ISETP.GE.U32.AND P0, PT, R19, R16, PT ;  /* 0x000000101300720c */ /* 0x001fda0003f06070 */
[----:B------:R-:W-:Y:S05]  /*0860*/  @P0 EXIT ;  /* 0x000000000000094d */ /* 0x000fea0003800000 */
[----:B------:R-:W0:Y:S01]  /*0870*/  LDC.64 R2, c[0x0][0x3a8] ;  /* 0x0000ea00ff027b82 */ /* 0x000e220000000a00 */
[----:B------:R-:W1:Y:S02]  /*0880*/  LDCU UR4, c[0x0][0x3b8] ;  /* 0x00007700ff0477ac */ /* 0x000e640008000800 */
[----:B-1----:R-:W-:Y:S01]  /*0890*/  IMAD.U32 R6, RZ, RZ, UR4 ;  /* 0x00000004ff067e24 */ /* 0x002fe2000f8e00ff */
[----:B0-----:R-:W-:-:S04]  /*08a0*/  ISETP.GE.AND P0, PT, R2, 0x1, PT ;  /* 0x000000010200780c */ /* 0x001fc80003f06270 */
[----:B------:R-:W-:Y:S02]  /*08b0*/  VIMNMX R0, PT, PT, R3, R6, PT ;  /* 0x0000000603007248 */ /* 0x000fe40003fe0100 */
[----:B------:R-:W-:-:S04]  /*08c0*/  ISETP.NE.OR P0, PT, R19, RZ, !P0 ;  /* 0x000000ff1300720c */ /* 0x000fc80004705670 */
[----:B------:R-:W-:-:S13]  /*08d0*/  ISETP.LT.OR P0, PT, R0, 0x1, P0 ;  /* 0x000000010000780c */ /* 0x000fda0000701670 */
[----:B------:R-:W-:Y:S05]  /*08e0*/  @P0 BRA `(.L_x_3) ;  /* 0x00000008005c0947 */ /* 0x000fea0003800000 */
[----:B------:R-:W0:Y:S01]  /*08f0*/  LDCU UR4, c[0x0][0x3b4] ;  /* 0x00007680ff0477ac */ /* 0x000e220008000800 */
[C---:B------:R-:W-:Y:S01]  /*0900*/  LOP3.LUT R2, R6.reuse, 0x7, RZ, 0xc0, !PT ;  /* 0x0000000706027812 */ /* 0x040fe200078ec0ff */
[----:B------:R-:W-:Y:S01]  /*0910*/  HFMA2 R7, -RZ, RZ, 0, 0 ;  /* 0x00000000ff077431 */ /* 0x000fe200000001ff */
[----:B------:R-:W-:Y:S02]  /*0920*/  LOP3.LUT R0, R6, 0xf, RZ, 0xc0, !PT ;  /* 0x0000000f06007812 */ /* 0x000fe400078ec0ff */
[----:B------:R-:W-:Y:S02]  /*0930*/  IADD3 R4, PT, PT, R2, -0x1, RZ ;  /* 0xffffffff02047810 */ /* 0x000fe40007ffe0ff */
[----:B------:R-:W-:Y:S02]  /*0940*/  IADD3 R3, PT, PT, R0, -0x1, RZ ;  /* 0xffffffff00037810 */ /* 0x000fe40007ffe0ff */
[----:B------:R-:W-:Y:S02]  /*0950*/  ISETP.GE.U32.AND P1, PT, R4, 0x3, PT ;  /* 0x000000030400780c */ /* 0x000fe40003f26070 */
[----:B------:R-:W-:-:S02]  /*0960*/  ISETP.GE.U32.AND P0, PT, R3, 0x7, PT ;  /* 0x000000070300780c */ /* 0x000fc40003f06070 */
[C---:B------:R-:W-:Y:S02]  /*0970*/  LOP3.LUT R4, R6.reuse, 0x7ffffff0, RZ, 0xc0, !PT ;  /* 0x7ffffff006047812 */ /* 0x040fe400078ec0ff */
[----:B------:R-:W-:Y:S01]  /*0980*/  LOP3.LUT R5, R6, 0x3, RZ, 0xc0, !PT ;  /* 0x0000000306057812 */ /* 0x000fe200078ec0ff */
[----:B0-----:R-:W-:-:S04]  /*0990*/  IMAD.U32 R8, RZ, RZ, UR4 ;  /* 0x00000004ff087e24 */ /* 0x001fc8000f8e00ff */
[----:B------:R-:W-:-:S07]  /*09a0*/  IMAD R8, R8, UR43, RZ ;  /* 0x0000002b08087c24 */ /* 0x000fce000f8e02ff */
.L_x_12:
[----:B0-----:R-:W0:Y:S01]  /*09b0*/  LDCU UR4, c[0x0][0x3b0] ;  /* 0x00007600ff0477ac */ /* 0x001e220008000800 */
[----:B------:R-:W-:Y:S01]  /*09c0*/  IMAD.MOV.U32 R10, RZ, RZ, R7 ;  /* 0x000000ffff0a7224 */ /* 0x000fe200078e0007 */
[----:B------:R-:W-:Y:S01]  /*09d0*/  BSSY.RECONVERGENT B0, `(.L_x_4) ;  /* 0x0000087000007945 */ /* 0x000fe20003800200 */
[----:B------:R-:W-:Y:S01]  /*09e0*/  MOV R12, RZ ;  /* 0x000000ff000c7202 */ /* 0x000fe20000000f00 */
[----:B-1----:R-:W1:Y:S01]  /*09f0*/  LDCU UR6, c[0x0][0x3a8] ;  /* 0x00007500ff0677ac */ /* 0x002e620008000800 */
[----:B--2---:R-:W2:Y:S01]  /*0a00*/  LDCU UR5, c[0x0][0x39c] ;  /* 0x00007380ff0577ac */ /* 0x004ea20008000800 */
[----:B0-----:R-:W-:-:S05]  /*0a10*/  MOV R6, UR4 ;  /* 0x0000000400067c02 */ /* 0x001fca0008000f00 */
[----:B------:R-:W-:Y:S01]  /*0a20*/  IMAD R9, R6, UR41, R7 ;  /* 0x0000002906097c24 */ /* 0x000fe2000f8e0207 */
[----:B------:R-:W-:-:S03]  /*0a30*/  IADD3 R7, PT, PT, R7, 0x1, RZ ;  /* 0x0000000107077810 */ /* 0x000fc60007ffe0ff */
[----:B--2---:R-:W-:Y:S01]  /*0a40*/  IMAD R9, R9, UR5, R8 ;  /* 0x0000000509097c24 */ /* 0x004fe2000f8e0208 */
[----:B-1-34-:R-:W-:-:S13]  /*0a50*/  ISETP.NE.AND P2, PT, R7, UR6, PT ;  /* 0x0000000607007c0c */ /* 0x01afda000bf45270 */
.L_x_11:
[----:B0-----:R-:W0:Y:S01]  /*0a60*/  LDCU UR4, c[0x0][0x3b8] ;  /* 0x00007700ff0477ac */ /* 0x001e220008000800 */
[----:B---34-:R-:W-:Y:S02]  /*0a70*/  IADD3 R13, PT, PT, R9, R12, RZ ;  /* 0x0000000c090d7210 */ /* 0x018fe40007ffe0ff */
[----:B------:R-:W-:Y:S01]  /*0a80*/  MOV R16, RZ ;  /* 0x000000ff00107202 */ /* 0x000fe20000000f00 */
[----:B-1----:R-:W1:Y:S01]  /*0a90*/  LDCU UR5, c[0x0][0x3ac] ;  /* 0x00007580ff0577ac */ /* 0x002e620008000800 */
[----:B0-----:R-:W-:-:S04]  /*0aa0*/  MOV R6, UR4 ;  /* 0x0000000400067c02 */ /* 0x001fc80008000f00 */
[----:B------:R-:W-:Y:S01]  /*0ab0*/  ISETP.GE.U32.AND P4, PT, R6, 0x10, PT ;  /* 0x000000100600780c */ /* 0x000fe20003f86070 */
[----:B-1----:R-:W-:-:S04]  /*0ac0*/  IMAD.U32 R3, RZ, RZ, UR5 ;  /* 0x00000005ff037e24 */ /* 0x002fc8000f8e00ff */
[----:B------:R-:W-:Y:S02]  /*0ad0*/  IMAD R11, R10, R3, R12 ;  /* 0x000000030a0b7224 */ /* 0x000fe400078e020c */
[----:B------:R-:W-:-:S05]  /*0ae0*/  VIADD R12, R12, 0x1 ;  /* 0x000000010c0c7836 */ /* 0x000fca0000000000 */
[----:B------:R-:W-:Y:S01]  /*0af0*/  ISETP.NE.AND P3, PT, R12, R3, PT ;  /* 0x000000030c00720c */ /* 0x000fe20003f65270 */
[----:B--2---:R-:W-:-:S12]  /*0b00*/  @!P4 BRA `(.L_x_5) ;  /* 0x0000000000bcc947 */ /* 0x004fd80003800000 */
[----:B------:R-:W0:Y:S01]  /*0b10*/  S2R R15, SR_CgaCtaId ;  /* 0x00000000000f7919 */ /* 0x000e220000008800 */
[----:B------:R-:W-:Y:S01]  /*0b20*/  MOV R16, 0x400 ;  /* 0x0000040000107802 */ /* 0x000fe20000000f00 */
[----:B------:R-:W-:Y:S01]  /*0b30*/  HFMA2 R21, -RZ, RZ, 0, 0 ;  /* 0x00000000ff157431 */ /* 0x000fe200000001ff */
[----:B------:R-:W-:Y:S02]  /*0b40*/  BSSY.RECONVERGENT B1, `(.L_x_6) ;  /* 0x000002a000017945 */ /* 0x000fe40003800200 */
[----:B0-----:R-:W-:-:S07]  /*0b50*/  LEA R16, R15, R16, 0x18 ;  /* 0x000000100f107211 */ /* 0x001fce00078ec0ff */
.L_x_7:
[----:B0-----:R-:W0:Y:S01]  /*0b60*/  LDC.64 R14, c[0x0][0x380] ;  /* 0x0000e000ff0e7b82 */ /* 0x001e220000000a00 */
[----:B------:R-:W-:-:S04]  /*0b70*/  IMAD R23, R13, R6, R21 ;  /* 0x000000060d177224 */ /* 0x000fc800078e0215 */
[----:B0-----:R-:W-:-:S04]  /*0b80*/  IMAD.WIDE R14, R23, 0x4, R14 ;  /* 0x00000004170e7825 */ /* 0x001fc800078e020e */
[----:B------:R-:W-:Y:S01]  /*0b90*/  IMAD R23, R11, R6, R21 ;  /* 0x000000060b177224 */ /* 0x000fe200078e0215 */
[----:B------:R-:W2:Y:S03]  /*0ba0*/  LDG.E R25, desc[UR36][R14.64] ;  /* 0x000000240e197981 */ /* 0x000ea6000c1e1900 */
[----:B------:R-:W-:Y:S01]  /*0bb0*/  IMAD R18, R23, 0x4, R16 ;  /* 0x0000000417127824 */ /* 0x000fe200078e0210 */
[----:B------:R-:W3:Y:S04]  /*0bc0*/  LDG.E R27, desc[UR36][R14.64+0x4] ;  /* 0x000004240e1b7981 */ /* 0x000ee8000c1e1900 */
[----:B------:R-:W4:Y:S04]  /*0bd0*/  LDG.E R29, desc[UR36][R14.64+0x8] ;  /* 0x000008240e1d7981 */ /* 0x000f28000c1e1900 */
[----:B------:R-:W5:Y:S04]  /*0be0*/  LDG.E R23, desc[UR36][R14.64+0xc] ;  /* 0x00000c240e177981 */ /* 0x000f68000c1e1900 */
[----:B------:R-:W5:Y:S04]  /*0bf0*/  LDG.E R20, desc[UR36][R14.64+0x10] ;  /* 0x000010240e147981 */ /* 0x000f68000c1e1900 */
[----:B------:R-:W5:Y:S04]  /*0c00*/  LDG.E R22, desc[UR36][R14.64+0x14] ;  /* 0x000014240e167981 */ /* 0x000f68000c1e1900 */
[----:B------:R-:W5:Y:S04]  /*0c10*/  LDG.E R24, desc[UR36][R14.64+0x18] ;  /* 0x000018240e187981 */ /* 0x000f68000c1e1900 */
[----:B------:R-:W5:Y:S04]  /*0c20*/  LDG.E R26, desc[UR36][R14.64+0x1c] ;  /* 0x00001c240e1a7981 */ /* 0x000f68000c1e1900 */
[----:B------:R-:W5:Y:S04]  /*0c30*/  LDG.E R28, desc[UR36][R14.64+0x20] ;  /* 0x000020240e1c7981 */ /* 0x000f68000c1e1900 */
[----:B--2---:R0:W-:Y:S04]  /*0c40*/  STS [R18], R25 ;  /* 0x0000001912007388 */ /* 0x0041e80000000800 */
[----:B---3--:R1:W-:Y:S04]  /*0c50*/  STS [R18+0x4], R27 ;  /* 0x0000041b12007388 */ /* 0x0083e80000000800 */
[----:B----4-:R2:W-:Y:S04]  /*0c60*/  STS [R18+0x8], R29 ;  /* 0x0000081d12007388 */ /* 0x0105e80000000800 */
[----:B-----5:R3:W-:Y:S04]  /*0c70*/  STS [R18+0xc], R23 ;  /* 0x00000c1712007388 */ /* 0x0207e80000000800 */
[----:B------:R4:W-:Y:S04]  /*0c80*/  STS [R18+0x10], R20 ;  /* 0x0000101412007388 */ /* 0x0009e80000000800 */
[----:B------:R5:W-:Y:S04]  /*0c90*/  STS [R18+0x14], R22 ;  /* 0x0000141612007388 */ /* 0x000be80000000800 */
[----:B------:R5:W-:Y:S04]  /*0ca0*/  STS [R18+0x18], R24 ;  /* 0x0000181812007388 */ /* 0x000be80000000800 */
[----:B0-----:R-:W5:Y:S04]  /*0cb0*/  LDG.E R25, desc[UR36][R14.64+0x24] ;  /* 0x000024240e197981 */ /* 0x001f68000c1e1900 */
[----:B-1----:R-:W5:Y:S04]  /*0cc0*/  LDG.E R27, desc[UR36][R14.64+0x28] ;  /* 0x000028240e1b7981 */ /* 0x002f68000c1e1900 */
[----:B--2---:R-:W2:Y:S04]  /*0cd0*/  LDG.E R29, desc[UR36][R14.64+0x2c] ;  /* 0x00002c240e1d7981 */ /* 0x004ea8000c1e1900 */
[----:B---3--:R-:W3:Y:S04]  /*0ce0*/  LDG.E R23, desc[UR36][R14.64+0x30] ;  /* 0x000030240e177981 */ /* 0x008ee8000c1e1900 */
[----:B----4-:R-:W4:Y:S04]  /*0cf0*/  LDG.E R20, desc[UR36][R14.64+0x34] ;  /* 0x000034240e147981 */ /* 0x010f28000c1e1900 */
[----:B-----5:R-:W5:Y:S04]  /*0d00*/  LDG.E R22, desc[UR36][R14.64+0x38] ;  /* 0x000038240e167981 */ /* 0x020f68000c1e1900 */
[----:B------:R-:W5:Y:S01]  /*0d10*/  LDG.E R24, desc[UR36][R14.64+0x3c] ;  /* 0x00003c240e187981 */ /* 0x000f62000c1e1900 */
[----:B------:R-:W-:-:S03]  /*0d20*/  IADD3 R21, PT, PT, R21, 0x10, RZ ;  /* 0x0000001015157810 */ /* 0x000fc60007ffe0ff */
[----:B------:R0:W-:Y:S04]  /*0d30*/  STS [R18+0x1c], R26 ;  /* 0x00001c1a12007388 */ /* 0x0001e80000000800 */
[----:B------:R0:W-:Y:S01]  /*0d40*/  STS [R18+0x20], R28 ;  /* 0x0000201c12007388 */ /* 0x0001e20000000800 */
[----:B------:R-:W-:-:S03]  /*0d50*/  ISETP.NE.AND P4, PT, R21, R4, PT ;  /* 0x000000041500720c */ /* 0x000fc60003f85270 */
[----:B------:R0:W-:Y:S04]  /*0d60*/  STS [R18+0x24], R25 ;  /* 0x0000241912007388 */ /* 0x0001e80000000800 */
[----:B------:R0:W-:Y:S04]  /*0d70*/  STS [R18+0x28], R27 ;  /* 0x0000281b12007388 */ /* 0x0001e80000000800 */
[----:B--2---:R0:W-:Y:S04]  /*0d80*/  STS [R18+0x2c], R29 ;  /* 0x00002c1d12007388 */ /* 0x0041e80000000800 */
[----:B---3--:R0:W-:Y:S04]  /*0d90*/  STS [R18+0x30], R23 ;  /* 0x0000301712007388 */ /* 0x0081e80000000800 */
[----:B----4-:R0:W-:Y:S04]  /*0da0*/  STS [R18+0x34], R20 ;  /* 0x0000341412007388 */ /* 0x0101e80000000800 */
[----:B-----5:R0:W-:Y:S04]  /*0db0*/  STS [R18+0x38], R22 ;  /* 0x0000381612007388 */ /* 0x0201e80000000800 */
[----:B------:R0:W-:Y:S01]  /*0dc0*/  STS [R18+0x3c], R24 ;  /* 0x00003c1812007388 */ /* 0x0001e20000000800 */
[----:B------:R-:W-:Y:S05]  /*0dd0*/  @P4 BRA `(.L_x_7) ;  /* 0xfffffffc00604947 */ /* 0x000fea000383ffff */
[----:B------:R-:W-:Y:S05]  /*0de0*/  BSYNC.RECONVERGENT B1 ;  /* 0x0000000000017941 */ /* 0x000fea0003800200 */
.L_x_6:
[----:B------:R-:W-:-:S07]  /*0df0*/  MOV R16, R4 ;  /* 0x0000000400107202 */ /* 0x000fce0000000f00 */
.L_x_5:
[----:B------:R-:W-:-:S13]  /*0e00*/  ISETP.NE.AND P4, PT, R0, RZ, PT ;  /* 0x000000ff0000720c */ /* 0x000fda0003f85270 */
[----:B------:R-:W-:Y:S05]  /*0e10*/  @!P4 BRA `(.L_x_8) ;  /* 0x000000040004c947 */ /* 0x000fea0003800000 */
[----:B------:R-:W-:Y:S01]  /*0e20*/  ISETP.NE.AND P4, PT, R2, RZ, PT ;  /* 0x000000ff0200720c */ /* 0x000fe20003f85270 */
[----:B------:R-:W-:-:S12]  /*0e30*/  @!P0 BRA `(.L_x_9) ;  /* 0x0000000000648947 */ /* 0x000fd80003800000 */
[----:B------:R-:W1:Y:S01]  /*0e40*/  LDC.64 R14, c[0x0][0x380] ;  /* 0x0000e000ff0e7b82 */ /* 0x000e620000000a00 */
[----:B------:R-:W-:-:S04]  /*0e50*/  IMAD R21, R13, R6, R16 ;  /* 0x000000060d157224 */ /* 0x000fc800078e0210 */
[----:B-1----:R-:W-:-:S05]  /*0e60*/  IMAD.WIDE R14, R21, 0x4, R14 ;  /* 0x00000004150e7825 */ /* 0x002fca00078e020e */
[----:B0-----:R-:W2:Y:S04]  /*0e70*/  LDG.E R20, desc[UR36][R14.64] ;  /* 0x000000240e147981 */ /* 0x001ea8000c1e1900 */
[----:B------:R-:W3:Y:S04]  /*0e80*/  LDG.E R22, desc[UR36][R14.64+0x4] ;  /* 0x000004240e167981 */ /* 0x000ee8000c1e1900 */
[----:B------:R-:W4:Y:S04]  /*0e90*/  LDG.E R24, desc[UR36][R14.64+0x8] ;  /* 0x000008240e187981 */ /* 0x000f28000c1e1900 */
[----:B------:R-:W5:Y:S04]  /*0ea0*/  LDG.E R26, desc[UR36][R14.64+0xc] ;  /* 0x00000c240e1a7981 */ /* 0x000f68000c1e1900 */
[----:B------:R-:W5:Y:S04]  /*0eb0*/  LDG.E R28, desc[UR36][R14.64+0x10] ;  /* 0x000010240e1c7981 */ /* 0x000f68000c1e1900 */
[----:B------:R-:W5:Y:S04]  /*0ec0*/  LDG.E R23, desc[UR36][R14.64+0x14] ;  /* 0x000014240e177981 */ /* 0x000f68000c1e1900 */
[----:B------:R-:W5:Y:S04]  /*0ed0*/  LDG.E R25, desc[UR36][R14.64+0x18] ;  /* 0x000018240e197981 */ /* 0x000f68000c1e1900 */
[----:B------:R-:W5:Y:S01]  /*0ee0*/  LDG.E R27, desc[UR36][R14.64+0x1c] ;  /* 0x00001c240e1b7981 */ /* 0x000f62000c1e1900 */
[----:B------:R-:W0:Y:S01]  /*0ef0*/  S2UR UR5, SR_CgaCtaId ;  /* 0x00000000000579c3 */ /* 0x000e220000008800 */
[----:B------:R-:W-:Y:S01]  /*0f00*/  UMOV UR4, 0x400 ;  /* 0x0000040000047882 */ /* 0x000fe20000000000 */
[----:B------:R-:W-:-:S02]  /*0f10*/  IMAD R18, R11, R6, R16 ;  /* 0x000000060b127224 */ /* 0x000fc400078e0210 */
[----:B------:R-:W-:Y:S01]  /*0f20*/  VIADD R16, R16, 0x8 ;  /* 0x0000000810107836 */ /* 0x000fe20000000000 */
[----:B0-----:R-:W-:-:S06]  /*0f30*/  ULEA UR4, UR5, UR4, 0x18 ;  /* 0x0000000405047291 */ /* 0x001fcc000f8ec0ff */
[----:B------:R-:W-:-:S05]  /*0f40*/  LEA R21, R18, UR4, 0x2 ;  /* 0x0000000412157c11 */ /* 0x000fca000f8e10ff */
[----:B--2---:R1:W-:Y:S04]  /*0f50*/  STS [R21], R20 ;  /* 0x0000001415007388 */ /* 0x0043e80000000800 */
[----:B---3--:R1:W-:Y:S04]  /*0f60*/  STS [R21+0x4], R22 ;  /* 0x0000041615007388 */ /* 0x0083e80000000800 */
[----:B----4-:R1:W-:Y:S04]  /*0f70*/  STS [R21+0x8], R24 ;  /* 0x0000081815007388 */ /* 0x0103e80000000800 */
[----:B-----5:R1:W-:Y:S04]  /*0f80*/  STS [R21+0xc], R26 ;  /* 0x00000c1a15007388 */ /* 0x0203e80000000800 */
[----:B------:R1:W-:Y:S04]  /*0f90*/  STS [R21+0x10], R28 ;  /* 0x0000101c15007388 */ /* 0x0003e80000000800 */
[----:B------:R1:W-:Y:S04]  /*0fa0*/  STS [R21+0x14], R23 ;  /* 0x0000141715007388 */ /* 0x0003e80000000800 */
[----:B------:R1:W-:Y:S04]  /*0fb0*/  STS [R21+0x18], R25 ;  /* 0x0000181915007388 */ /* 0x0003e80000000800 */
[----:B------:R1:W-:Y:S02]  /*0fc0*/  STS [R21+0x1c], R27 ;  /* 0x00001c1b15007388 */ /* 0x0003e40000000800 */
.L_x_9:
[----:B------:R-:W-:Y:S05]  /*0fd0*/  @!P4 BRA `(.L_x_8) ;  /* 0x000000000094c947 */ /* 0x000fea0003800000 */
[----:B------:R-:W-:Y:S01]  /*0fe0*/  ISETP.NE.AND P4, PT, R5, RZ, PT ;  /* 0x000000ff0500720c */ /* 0x000fe20003f85270 */
[----:B------:R-:W-:-:S12]  /*0ff0*/  @!P1 BRA `(.L_x_10) ;  /* 0x0000000000449947 */ /* 0x000fd80003800000 */
[----:B------:R-:W2:Y:S01]  /*1000*/  LDC.64 R14, c[0x0][0x380] ;  /* 0x0000e000ff0e7b82 */ /* 0x000ea20000000a00 */
[----:B-1----:R-:W-:-:S04]  /*1010*/  IMAD R21, R13, R6, R16 ;  /* 0x000000060d157224 */ /* 0x002fc800078e0210 */
[----:B--2---:R-:W-:-:S05]  /*1020*/  IMAD.WIDE R14, R21, 0x4, R14 ;  /* 0x00000004150e7825 */ /* 0x004fca00078e020e */
[----:B0-----:R-:W2:Y:S04]  /*1030*/  LDG.E R20, desc[UR36][R14.64] ;  /* 0x000000240e147981 */ /* 0x001ea8000c1e1900 */
[----:B------:R-:W3:Y:S04]  /*1040*/  LDG.E R22, desc[UR36][R14.64+0x4] ;  /* 0x000004240e167981 */ /* 0x000ee8000c1e1900 */
[----:B------:R-:W4:Y:S04]  /*1050*/  LDG.E R24, desc[UR36][R14.64+0x8] ;  /* 0x000008240e187981 */ /* 0x000f28000c1e1900 */
[----:B------:R-:W5:Y:S01]  /*1060*/  LDG.E R26, desc[UR36][R14.64+0xc] ;  /* 0x00000c240e1a7981 */ /* 0x000f62000c1e1900 */
[----:B------:R-:W0:Y:S01]  /*1070*/  S2UR UR5, SR_CgaCtaId ;  /* 0x00000000000579c3 */ /* 0x000e220000008800 */
[----:B------:R-:W-:Y:S01]  /*1080*/  UMOV UR4, 0x400 ;  /* 0x0000040000047882 */ /* 0x000fe20000000000 */
[----:B------:R-:W-:Y:S01]  /*1090*/  IMAD R18, R11, R6, R16 ;  /* 0x000000060b127224 */ /* 0x000fe200078e0210 */
[----:B------:R-:W-:Y:S01]  /*10a0*/  IADD3 R16, PT, PT, R16, 0x4, RZ ;  /* 0x0000000410107810 */ /* 0x000fe20007ffe0ff */
[----:B0-----:R-:W-:-:S06]  /*10b0*/  ULEA UR4, UR5, UR4, 0x18 ;  /* 0x0000000405047291 */ /* 0x001fcc000f8ec0ff */
[----:B------:R-:W-:-:S05]  /*10c0*/  LEA R21, R18, UR4, 0x2 ;  /* 0x0000000412157c11 */ /* 0x000fca000f8e10ff */
[----:B--2---:R2:W-:Y:S04]  /*10d0*/  STS [R21], R20 ;  /* 0x0000001415007388 */ /* 0x0045e80000000800 */
[----:B---3--:R2:W-:Y:S04]  /*10e0*/  STS [R21+0x4], R22 ;  /* 0x0000041615007388 */ /* 0x0085e80000000800 */
[----:B----4-:R2:W-:Y:S04]  /*10f0*/  STS [R21+0x8], R24 ;  /* 0x0000081815007388 */ /* 0x0105e80000000800 */
[----:B-----5:R2:W-:Y:S02]  /*1100*/  STS [R21+0xc], R26 ;  /* 0x00000c1a15007388 */ /* 0x0205e40000000800 */
.L_x_10:
[----:B------:R-:W-:Y:S05]  /*1110*/  @!P4 BRA `(.L_x_8) ;  /* 0x000000000044c947 */ /* 0x000fea0003800000 */
[----:B------:R-:W3:Y:S01]  /*1120*/  LDC.64 R14, c[0x0][0x380] ;  /* 0x0000e000ff0e7b82 */ /* 0x000ee20000000a00 */
[----:B------:R-:W-:-:S04]  /*1130*/  IMAD R13, R13, R6, R16 ;  /* 0x000000060d0d7224 */ /* 0x000fc800078e0210 */
[----:B---3--:R-:W-:-:S05]  /*1140*/  IMAD.WIDE R14, R13, 0x4, R14 ;  /* 0x000000040d0e7825 */ /* 0x008fca00078e020e */
[----:B------:R-:W3:Y:S01]  /*1150*/  LDG.E R13, desc[UR36][R14.64] ;  /* 0x000000240e0d7981 */ /* 0x000ee2000c1e1900 */
[----:B------:R-:W4:Y:S01]  /*1160*/  S2UR UR5, SR_CgaCtaId ;  /* 0x00000000000579c3 */ /* 0x000f220000008800 */
[----:B------:R-:W-:Y:S01]  /*1170*/  UMOV UR4, 0x400 ;  /* 0x0000040000047882 */ /* 0x000fe20000000000 */
[----:B------:R-:W-:Y:S01]  /*1180*/  IMAD R11, R11, R6, R16 ;  /* 0x000000060b0b7224 */ /* 0x000fe200078e0210 */
[----:B------:R-:W-:Y:S01]  /*1190*/  ISETP.NE.AND P4, PT, R5, 0x1, PT ;  /* 0x000000010500780c */ /* 0x000fe20003f85270 */
[----:B----4-:R-:W-:-:S06]  /*11a0*/  ULEA UR4, UR5, UR4, 0x18 ;  /* 0x0000000405047291 */ /* 0x010fcc000f8ec0ff */
[----:B------:R-:W-:-:S05]  /*11b0*/  LEA R16, R11, UR4, 0x2 ;  /* 0x000000040b107c11 */ /* 0x000fca000f8e10ff */
[----:B---3--:R3:W-:Y:S01]  /*11c0*/  STS [R16], R13 ;  /* 0x0000000d10007388 */ /* 0x0087e20000000800 */
[----:B------:R-:W-:Y:S05]  /*11d0*/  @!P4 BRA `(.L_x_8) ;  /* 0x000000000014c947 */ /* 0x000fea0003800000 */
[----:B------:R-:W-:Y:S01]  /*11e0*/  ISETP.NE.AND P4, PT, R5, 0x2, PT ;  /* 0x000000020500780c */ /* 0x000fe20003f85270 */
[----:B------:R-:W4:-:S12]  /*11f0*/  LDG.E R11, desc[UR36][R14.64+0x4] ;  /* 0x000004240e0b7981 */ /* 0x000f18000c1e1900 */
[----:B---3--:R-:W3:Y:S04]  /*1200*/  @P4 LDG.E R13, desc[UR36][R14.64+0x8] ;  /* 0x000008240e0d4981 */ /* 0x008ee8000c1e1900 */
[----:B----4-:R4:W-:Y:S04]  /*1210*/  STS [R16+0x4], R11 ;  /* 0x0000040b10007388 */ /* 0x0109e80000000800 */
[----:B---3--:R4:W-:Y:S02]  /*1220*/  @P4 STS [R16+0x8], R13 ;  /* 0x0000080d10004388 */ /* 0x0089e40000000800 */
.L_x_8:
[----:B------:R-:W-:Y:S05]  /*1230*/  @P3 BRA `(.L_x_11) ;  /* 0xfffffff800083947 */ /* 0x000fea000383ffff */
[----:B------:R-:W-:Y:S05]  /*1240*/  BSYNC.RECONVERGENT B0 ;  /* 0x0000000000007941 */ /* 0x000fea0003800200 */
.L_x_4:
[----:B------:R-:W-:Y:S05]  /*1250*/  @P2 BRA `(.L_x_12) ;  /* 0xfffffff400d42947 */ /* 0x000fea000383ffff */
.L_x_3:
[----:B------:R-:W5:Y:S01]  /*1260*/  LDC R2, c[0x0][0x3a8] ;  /* 0x0000ea00ff027b82 */ /* 0x000f620000000800 */
[----:B------:R-:W-:Y:S05]  /*1270*/  WARPSYNC.ALL ;  /* 0x0000000000007948 */ /* 0x000fea0003800000 */
[----:B------:R-:W-:Y:S01]  /*1280*/  VIMNMX R3, PT, PT, R3, R6, PT ;  /* 0x0000000603037248 */ /* 0x000fe20003fe0100 */
[----:B------:R-:W0:Y:S01]  /*1290*/  LDCU UR4, c[0x0][0x3bc] ;  /* 0x00007780ff0477ac */ /* 0x000e220008000800 */
[----:B------:R-:W3:Y:S01]  /*12a0*/  LDC.64 R4, c[0x0][0x390] ;  /* 0x0000e400ff047b82 */ /* 0x000ee20000000a00 */
[----:B------:R-:W-:Y:S01]  /*12b0*/  IADD3 R0, PT, PT, R19, UR46, RZ ;  /* 0x0000002e13007c10 */ /* 0x000fe2000fffe0ff */
[----:B------:R-:W-:Y:S06]  /*12c0*/  BSSY.RECONVERGENT B0, `(.L_x_13) ;  /* 0x00000fa000007945 */ /* 0x000fec0003800200 */
[----:B------:R-:W-:Y:S01]  /*12d0*/  BAR.SYNC.DEFER_BLOCKING 0x0 ;  /* 0x0000000000007b1d */ /* 0x000fe20000010000 */
[----:B------:R-:W-:-:S04]  /*12e0*/  ISETP.GE.AND P0, PT, R3, 0x1, PT ;  /* 0x000000010300780c */ /* 0x000fc80003f06270 */
[----:B-----5:R-:W-:Y:S01]  /*12f0*/  ISETP.LT.OR P0, PT, R2, 0x1, !P0 ;  /* 0x000000010200780c */ /* 0x020fe20004701670 */
[----:B0-----:R-:W-:-:S04]  /*1300*/  IMAD R17, R17, UR4, R0 ;  /* 0x0000000411117c24 */ /* 0x001fc8000f8e0200 */
[----:B---34-:R-:W-:-:S08]  /*1310*/  IMAD.WIDE R16, R17, 0x4, R4 ;  /* 0x0000000411107825 */ /* 0x018fd000078e0204 */
[----:B------:R-:W-:Y:S05]  /*1320*/  @P0 BRA `(.L_x_14) ;  /* 0x0000000c00cc0947 */ /* 0x000fea0003800000 */
[C---:B------:R-:W-:Y:S01]  /*1330*/  LOP3.LUT R4, R6.reuse, 0x7ffffff0, RZ, 0xc0, !PT ;  /* 0x7ffffff006047812 */ /* 0x040fe200078ec0ff */
[----:B------:R-:W-:Y:S01]  /*1340*/  HFMA2 R7, -RZ, RZ, 0, 0 ;  /* 0x00000000ff077431 */ /* 0x000fe200000001ff */
[C---:B------:R-:W-:Y:S02]  /*1350*/  LOP3.LUT R2, R6.reuse, 0xf, RZ, 0xc0, !PT ;  /* 0x0000000f06027812 */ /* 0x040fe400078ec0ff */
[C---:B------:R-:W-:Y:S02]  /*1360*/  LOP3.LUT R3, R6.reuse, 0x7, RZ, 0xc0, !PT ;  /* 0x0000000706037812 */ /* 0x040fe400078ec0ff */
[C---:B------:R-:W-:Y:S01]  /*1370*/  LOP3.LUT R5, R6.reuse, 0x3, RZ, 0xc0, !PT ;  /* 0x0000000306057812 */ /* 0x040fe200078ec0ff */
[----:B------:R-:W-:Y:S01]  /*1380*/  IMAD.SHL.U32 R6, R6, 0x4, RZ ;  /* 0x0000000406067824 */ /* 0x000fe200078e00ff */
[----:B------:R-:W-:-:S07]  /*1390*/  IADD3 R8, PT, PT, -R4, RZ, RZ ;  /* 0x000000ff04087210 */ /* 0x000fce0007ffe1ff */
.L_x_25:
[----:B0-234-:R-:W-:-:S07]  /*13a0*/  IMAD.MOV.U32 R10, RZ, RZ, RZ ;  /* 0x000000ffff0a7224 */ /* 0x01dfce00078e00ff */
.L_x_24:
[----:B0-----:R-:W0:Y:S01]  /*13b0*/  LDC R9, c[0x0][0x3b8] ;  /* 0x0000ee00ff097b82 */ /* 0x001e220000000800 */
[----:B---3--:R-:W3:Y:S01]  /*13c0*/  LDCU UR4, c[0x0][0x3ac] ;  /* 0x00007580ff0477ac */ /* 0x008ee20008000800 */
[----:B------:R-:W-:Y:S01]  /*13d0*/  MOV R11, RZ ;  /* 0x000000ff000b7202 */ /* 0x000fe20000000f00 */
[----:B---3--:R-:W-:Y:S01]  /*13e0*/  IMAD R18, R7, UR4, R10 ;  /* 0x0000000407127c24 */ /* 0x008fe2000f8e020a */
[----:B------:R-:W-:Y:S02]  /*13f0*/  IADD3 R10, PT, PT, R10, 0x1, RZ ;  /* 0x000000010a0a7810 */ /* 0x000fe40007ffe0ff */
[----:B0-----:R-:W-:Y:S02]  /*1400*/  ISETP.GE.U32.AND P1, PT, R9, 0x10, PT ;  /* 0x000000100900780c */ /* 0x001fe40003f26070 */
[----:B------:R-:W-:-:S11]  /*1410*/  ISETP.NE.AND P0, PT, R10, UR4, PT ;  /* 0x000000040a007c0c */ /* 0x000fd6000bf05270 */
[----:B--2-4-:R-:W-:Y:S05]  /*1420*/  @!P1 BRA `(.L_x_15) ;  /* 0x00000004008c9947 */ /* 0x014fea0003800000 */
[----:B------:R-:W0:Y:S01]  /*1430*/  S2UR UR5, SR_CgaCtaId ;  /* 0x00000000000579c3 */ /* 0x000e220000008800 */
[----:B------:R-:W-:Y:S01]  /*1440*/  UMOV UR4, 0x400 ;  /* 0x0000040000047882 */ /* 0x000fe20000000000 */
[----:B------:R-:W-:Y:S01]  /*1450*/  BSSY.RECONVERGENT B1, `(.L_x_16) ;  /* 0x000005f000017945 */ /* 0x000fe20003800200 */
[----:B-1----:R-:W-:Y:S01]  /*1460*/  IMAD.MOV.U32 R25, RZ, RZ, RZ ;  /* 0x000000ffff197224 */ /* 0x002fe200078e00ff */
[----:B--2---:R-:W-:-:S04]  /*1470*/  MOV R26, R8 ;  /* 0x00000008001a7202 */ /* 0x004fc80000000f00 */
[----:B------:R-:W1:Y:S08]  /*1480*/  LDC R11, c[0x0][0x3bc] ;  /* 0x0000ef00ff0b7b82 */ /* 0x000e700000000800 */
[----:B------:R-:W2:Y:S01]  /*1490*/  LDC.64 R12, c[0x0][0x388] ;  /* 0x0000e200ff0c7b82 */ /* 0x000ea20000000a00 */
[----:B0-----:R-:W-:-:S06]  /*14a0*/  ULEA UR4, UR5, UR4, 0x18 ;  /* 0x0000000405047291 */ /* 0x001fcc000f8ec0ff */
[----:B------:R-:W-:-:S05]  /*14b0*/  IMAD R24, R6, R18, UR4 ;  /* 0x0000000406187e24 */ /* 0x000fca000f8e0212 */
[----:B------:R-:W-:-:S07]  /*14c0*/  IADD3 R24, PT, PT, R24, 0x20, RZ ;  /* 0x0000002018187810 */ /* 0x000fce0007ffe0ff */
.L_x_17:
[----:B------:R-:W-:Y:S01]  /*14d0*/  IMAD R14, R18, R9, R25 ;  /* 0x00000009120e7224 */ /* 0x000fe200078e0219 */
[----:B------:R-:W0:Y:S03]  /*14e0*/  LDS R20, [R24+-0x20] ;  /* 0xffffe00018147984 */ /* 0x000e260000000800 */
[----:B-1----:R-:W-:Y:S01]  /*14f0*/  IMAD R15, R14, R11, R0 ;  /* 0x0000000b0e0f7224 */ /* 0x002fe200078e0200 */
[----:B------:R-:W1:Y:S03]  /*1500*/  LDS R22, [R24+-0x1c] ;  /* 0xffffe40018167984 */ /* 0x000e660000000800 */
[----:B--2---:R-:W-:-:S05]  /*1510*/  IMAD.WIDE R14, R15, 0x4, R12 ;  /* 0x000000040f0e7825 */ /* 0x004fca00078e020c */
[----:B---3--:R-:W0:Y:S02]  /*1520*/  LDG.E R21, desc[UR36][R14.64] ;  /* 0x000000240e157981 */ /* 0x008e24000c1e1900 */
[----:B0-----:R-:W-:Y:S01]  /*1530*/  FMUL R27, R20, R21 ;  /* 0x00000015141b7220 */ /* 0x001fe20000400000 */
[C---:B------:R-:W-:Y:S02]  /*1540*/  IMAD.WIDE R20, R11.reuse, 0x4, R14 ;  /* 0x000000040b147825 */ /* 0x040fe400078e020e */
[----:B------:R-:W0:Y:S04]  /*1550*/  LDS R14, [R24+-0x18] ;  /* 0xffffe800180e7984 */ /* 0x000e280000000800 */
[----:B------:R2:W-:Y:S04]  /*1560*/  REDG.E.ADD.F32.FTZ.RN.STRONG.GPU desc[UR36][R16.64], R27 ;  /* 0x0000001b100079a6 */ /* 0x0005e8000c12f324 */
[----:B------:R-:W1:Y:S02]  /*1570*/  LDG.E R23, desc[UR36][R20.64] ;  /* 0x0000002414177981 */ /* 0x000e64000c1e1900 */
[----:B-1----:R-:W-:Y:S01]  /*1580*/  FMUL R29, R22, R23 ;  /* 0x00000017161d7220 */ /* 0x002fe20000400000 */
[----:B------:R-:W-:-:S02]  /*1590*/  IMAD.WIDE R22, R11, 0x4, R20 ;  /* 0x000000040b167825 */ /* 0x000fc400078e0214 */
[----:B------:R-:W1:Y:S04]  /*15a0*/  LDS R20, [R24+-0x14] ;  /* 0xffffec0018147984 */ /* 0x000e680000000800 */
[----:B------:R3:W-:Y:S04]  /*15b0*/  REDG.E.ADD.F32.FTZ.RN.STRONG.GPU desc[UR36][R16.64], R29 ;  /* 0x0000001d100079a6 */ /* 0x0007e8000c12f324 */
[----:B------:R-:W0:Y:S02]  /*15c0*/  LDG.E R28, desc[UR36][R22.64] ;  /* 0x00000024161c7981 */ /* 0x000e24000c1e1900 */
[----:B0-----:R-:W-:Y:S01]  /*15d0*/  FMUL R28, R14, R28 ;  /* 0x0000001c0e1c7220 */ /* 0x001fe20000400000 */
[----:B------:R-:W-:-:S02]  /*15e0*/  IMAD.WIDE R14, R11, 0x4, R22 ;  /* 0x000000040b0e7825 */ /* 0x000fc400078e0216 */
[----:B------:R-:W0:Y:S04]  /*15f0*/  LDS R22, [R24+-0x10] ;  /* 0xfffff00018167984 */ /* 0x000e280000000800 */
[----:B------:R4:W-:Y:S04]  /*1600*/  REDG.E.ADD.F32.FTZ.RN.STRONG.GPU desc[UR36][R16.64], R28 ;  /* 0x0000001c100079a6 */ /* 0x0009e8000c12f324 */
[----:B--2---:R-:W1:Y:S02]  /*1610*/  LDG.E R27, desc[UR36][R14.64] ;  /* 0x000000240e1b7981 */ /* 0x004e64000c1e1900 */
[----:B-1----:R-:W-:Y:S01]  /*1620*/  FMUL R27, R20, R27 ;  /* 0x0000001b141b7220 */ /* 0x002fe20000400000 */
[----:B------:R-:W-:-:S02]  /*1630*/  IMAD.WIDE R20, R11, 0x4, R14 ;  /* 0x000000040b147825 */ /* 0x000fc400078e020e */
[----:B------:R-:W1:Y:S04]  /*1640*/  LDS R14, [R24+-0xc] ;  /* 0xfffff400180e7984 */ /* 0x000e680000000800 */
[----:B------:R2:W-:Y:S04]  /*1650*/  REDG.E.ADD.F32.FTZ.RN.STRONG.GPU desc[UR36][R16.64], R27 ;  /* 0x0000001b100079a6 */ /* 0x0005e8000c12f324 */
[----:B---3--:R-:W0:Y:S02]  /*1660*/  LDG.E R29, desc[UR36][R20.64] ;  /* 0x00000024141d7981 */ /* 0x008e24000c1e1900 */
[----:B0-----:R-:W-:Y:S01]  /*1670*/  FMUL R29, R22, R29 ;  /* 0x0000001d161d7220 */ /* 0x001fe20000400000 */
[----:B------:R-:W-:-:S02]  /*1680*/  IMAD.WIDE R22, R11, 0x4, R20 ;  /* 0x000000040b167825 */ /* 0x000fc400078e0214 */
[----:B------:R-:W0:Y:S04]  /*1690*/  LDS R20, [R24+-0x8] ;  /* 0xfffff80018147984 */ /* 0x000e280000000800 */
[----:B------:R3:W-:Y:S04]  /*16a0*/  REDG.E.ADD.F32.FTZ.RN.STRONG.GPU desc[UR36][R16.64], R29 ;  /* 0x0000001d100079a6 */ /* 0x0007e8000c12f324 */
[----:B----4-:R-:W1:Y:S02]  /*16b0*/  LDG.E R28, desc[UR36][R22.64] ;  /* 0x00000024161c7981 */ /* 0x010e64000c1e1900 */
[----:B-1----:R-:W-:Y:S01]  /*16c0*/  FMUL R28, R14, R28 ;  /* 0x0000001c0e1c7220 */ /* 0x002fe20000400000 */
[----:B------:R-:W-:-:S02]  /*16d0*/  IMAD.WIDE R14, R11, 0x4, R22 ;  /* 0x000000040b0e7825 */ /* 0x000fc400078e0216 */
[----:B------:R-:W1:Y:S04]  /*16e0*/  LDS R22, [R24+-0x4] ;  /* 0xfffffc0018167984 */ /* 0x000e680000000800 */
[----:B------:R4:W-:Y:S04]  /*16f0*/  REDG.E.ADD.F32.FTZ.RN.STRONG.GPU desc[UR36][R16.64], R28 ;  /* 0x0000001c100079a6 */ /* 0x0009e8000c12f324 */
[----:B--2---:R-:W0:Y:S02]  /*1700*/  LDG.E R27, desc[UR36][R14.64] ;  /* 0x000000240e1b7981 */ /* 0x004e24000c1e1900 */
[----:B0-----:R-:W-:Y:S01]  /*1710*/  FMUL R27, R20, R27 ;  /* 0x0000001b141b7220 */ /* 0x001fe20000400000 */
[----:B------:R-:W-:-:S02]  /*1720*/  IMAD.WIDE R20, R11, 0x4, R14 ;  /* 0x000000040b147825 */ /* 0x000fc400078e020e */
[----:B------:R-:W0:Y:S04]  /*1730*/  LDS R14, [R24] ;  /* 0x00000000180e7984 */ /* 0x000e280000000800 */
[----:B------:R2:W-:Y:S04]  /*1740*/  REDG.E.ADD.F32.FTZ.RN.STRONG.GPU desc[UR36][R16.64], R27 ;  /* 0x0000001b100079a6 */ /* 0x0005e8000c12f324 */
[----:B---3--:R-:W1:Y:S02]  /*1750*/  LDG.E R29, desc[UR36][R20.64] ;  /* 0x00000024141d7981 */ /* 0x008e64000c1e1900 */
[----:B-1----:R-:W-:Y:S01]  /*1760*/  FMUL R29, R22, R29 ;  /* 0x0000001d161d7220 */ /* 0x002fe20000400000 */
[----:B------:R-:W-:-:S02]  /*1770*/  IMAD.WIDE R22, R11, 0x4, R20 ;  /* 0x000000040b167825 */ /* 0x000fc400078e0214 */
[----:B------:R-:W1:Y:S04]  /*1780*/  LDS R20, [R24+0x4] ;  /* 0x0000040018147984 */ /* 0x000e680000000800 */
[----:B------:R3:W-:Y:S04]  /*1790*/  REDG.E.ADD.F32.FTZ.RN.STRONG.GPU desc[UR36][R16.64], R29 ;  /* 0x0000001d100079a6 */ /* 0x0007e8000c12f324 */
[----:B----4-:R-:W0:Y:S02]  /*17a0*/  LDG.E R28, desc[UR36][R22.64] ;  /* 0x00000024161c7981 */ /* 0x010e24000c1e1900 */
[----:B0-----:R-:W-:Y:S01]  /*17b0*/  FMUL R28, R14, R28 ;  /* 0x0000001c0e1c7220 */ /* 0x001fe20000400000 */
[----:B------:R-:W-:-:S02]  /*17c0*/  IMAD.WIDE R14, R11, 0x4, R22 ;  /* 0x000000040b0e7825 */ /* 0x000fc400078e0216 */
[----:B------:R-:W0:Y:S04]  /*17d0*/  LDS R22, [R24+0x8] ;  /* 0x0000080018167984 */ /* 0x000e280000000800 */
[----:B------:R4:W-:Y:S04]  /*17e0*/  REDG.E.ADD.F32.FTZ.RN.STRONG.GPU desc[UR36][R16.64], R28 ;  /* 0x0000001c100079a6 */ /* 0x0009e8000c12f324 */
[----:B--2---:R-:W1:Y:S02]  /*17f0*/  LDG.E R27, desc[UR36][R14.64] ;  /* 0x000000240e1b7981 */ /* 0x004e64000c1e1900 */
[----:B-1----:R-:W-:Y:S01]  /*1800*/  FMUL R27, R20, R27 ;  /* 0x0000001b141b7220 */ /* 0x002fe20000400000 */
[----:B------:R-:W-:-:S02]  /*1810*/  IMAD.WIDE R20, R11, 0x4, R14 ;  /* 0x000000040b147825 */ /* 0x000fc400078e020e */
[----:B------:R-:W1:Y:S04]  /*1820*/  LDS R14, [R24+0xc] ;  /* 0x00000c00180e7984 */ /* 0x000e680000000800 */
[----:B------:R2:W-:Y:S04]  /*1830*/  REDG.E.ADD.F32.FTZ.RN.STRONG.GPU desc[UR36][R16.64], R27 ;  /* 0x0000001b100079a6 */ /* 0x0005e8000c12f324 */
[----:B---3--:R-:W0:Y:S02]  /*1840*/  LDG.E R29, desc[UR36][R20.64] ;  /* 0x00000024141d7981 */ /* 0x008e24000c1e1900 */
[----:B0-----:R-:W-:Y:S01]  /*1850*/  FMUL R29, R22, R29 ;  /* 0x0000001d161d7220 */ /* 0x001fe20000400000 */
[----:B------:R-:W-:-:S02]  /*1860*/  IMAD.WIDE R22, R11, 0x4, R20 ;  /* 0x000000040b167825 */ /* 0x000fc400078e0214 */
[----:B------:R-:W0:Y:S04]  /*1870*/  LDS R20, [R24+0x10] ;  /* 0x0000100018147984 */ /* 0x000e280000000800 */
[----:B------:R3:W-:Y:S04]  /*1880*/  REDG.E.ADD.F32.FTZ.RN.STRONG.GPU desc[UR36][R16.64], R29 ;  /* 0x0000001d100079a6 */ /* 0x0007e8000c12f324 */
[----:B----4-:R-:W1:Y:S02]  /*1890*/  LDG.E R28, desc[UR36][R22.64] ;  /* 0x00000024161c7981 */ /* 0x010e64000c1e1900 */
[----:B-1----:R-:W-:Y:S01]  /*18a0*/  FMUL R28, R14, R28 ;  /* 0x0000001c0e1c7220 */ /* 0x002fe20000400000 */
[----:B------:R-:W-:-:S02]  /*18b0*/  IMAD.WIDE R14, R11, 0x4, R22 ;  /* 0x000000040b0e7825 */ /* 0x000fc400078e0216 */
[----:B------:R-:W1:Y:S04]  /*18c0*/  LDS R22, [R24+0x14] ;  /* 0x0000140018167984 */ /* 0x000e680000000800 */
[----:B------:R4:W-:Y:S04]  /*18d0*/  REDG.E.ADD.F32.FTZ.RN.STRONG.GPU desc[UR36][R16.64], R28 ;  /* 0x0000001c100079a6 */ /* 0x0009e8000c12f324 */
[----:B--2---:R-:W0:Y:S02]  /*18e0*/  LDG.E R27, desc[UR36][R14.64] ;  /* 0x000000240e1b7981 */ /* 0x004e24000c1e1900 */
[----:B0-----:R-:W-:Y:S01]  /*18f0*/  FMUL R27, R20, R27 ;  /* 0x0000001b141b7220 */ /* 0x001fe20000400000 */
[----:B------:R-:W-:-:S02]  /*1900*/  IMAD.WIDE R20, R11, 0x4, R14 ;  /* 0x000000040b147825 */ /* 0x000fc400078e020e */
[----:B------:R-:W0:Y:S04]  /*1910*/  LDS R14, [R24+0x18] ;  /* 0x00001800180e7984 */ /* 0x000e280000000800 */
[----:B------:R-:W-:Y:S04]  /*1920*/  REDG.E.ADD.F32.FTZ.RN.STRONG.GPU desc[UR36][R16.64], R27 ;  /* 0x0000001b100079a6 */ /* 0x000fe8000c12f324 */
[----:B---3--:R-:W1:Y:S02]  /*1930*/  LDG.E R29, desc[UR36][R20.64] ;  /* 0x00000024141d7981 */ /* 0x008e64000c1e1900 */
[----:B-1----:R-:W-:Y:S01]  /*1940*/  FMUL R29, R22, R29 ;  /* 0x0000001d161d7220 */ /* 0x002fe20000400000 */
[----:B------:R-:W-:-:S02]  /*1950*/  IMAD.WIDE R22, R11, 0x4, R20 ;  /* 0x000000040b167825 */ /* 0x000fc400078e0214 */
[----:B------:R1:W2:Y:S04]  /*1960*/  LDS R20, [R24+0x1c] ;  /* 0x00001c0018147984 */ /* 0x0002a80000000800 */
[----:B------:R3:W-:Y:S04]  /*1970*/  REDG.E.ADD.F32.FTZ.RN.STRONG.GPU desc[UR36][R16.64], R29 ;  /* 0x0000001d100079a6 */ /* 0x0007e8000c12f324 */
[----:B----4-:R-:W0:Y:S01]  /*1980*/  LDG.E R28, desc[UR36][R22.64] ;  /* 0x00000024161c7981 */ /* 0x010e22000c1e1900 */
[----:B------:R-:W-:Y:S02]  /*1990*/  VIADD R26, R26, 0x10 ;  /* 0x000000101a1a7836 */ /* 0x000fe40000000000 */
[----:B0-----:R-:W-:Y:S01]  /*19a0*/  FMUL R28, R14, R28 ;  /* 0x0000001c0e1c7220 */ /* 0x001fe20000400000 */
[----:B------:R-:W-:-:S04]  /*19b0*/  IMAD.WIDE R14, R11, 0x4, R22 ;  /* 0x000000040b0e7825 */ /* 0x000fc800078e0216 */
[----:B------:R3:W-:Y:S04]  /*19c0*/  REDG.E.ADD.F32.FTZ.RN.STRONG.GPU desc[UR36][R16.64], R28 ;  /* 0x0000001c100079a6 */ /* 0x0007e8000c12f324 */
[----:B------:R-:W2:Y:S01]  /*19d0*/  LDG.E R15, desc[UR36][R14.64] ;  /* 0x000000240e0f7981 */ /* 0x000ea2000c1e1900 */
[----:B------:R-:W-:Y:S02]  /*19e0*/  ISETP.NE.AND P1, PT, R26, RZ, PT ;  /* 0x000000ff1a00720c */ /* 0x000fe40003f25270 */
[----:B------:R-:W-:Y:S02]  /*19f0*/  IADD3 R25, PT, PT, R25, 0x10, RZ ;  /* 0x0000001019197810 */ /* 0x000fe40007ffe0ff */
[----:B-1----:R-:W-:Y:S01]  /*1a00*/  IADD3 R24, PT, PT, R24, 0x40, RZ ;  /* 0x0000004018187810 */ /* 0x002fe20007ffe0ff */
[----:B--2---:R-:W-:-:S05]  /*1a10*/  FMUL R21, R20, R15 ;  /* 0x0000000f14157220 */ /* 0x004fca0000400000 */
[----:B------:R3:W-:Y:S03]  /*1a20*/  REDG.E.ADD.F32.FTZ.RN.STRONG.GPU desc[UR36][R16.64], R21 ;  /* 0x00000015100079a6 */ /* 0x0007e6000c12f324 */
[----:B------:R-:W-:Y:S05]  /*1a30*/  @P1 BRA `(.L_x_17) ;  /* 0xfffffff800a41947 */ /* 0x000fea000383ffff */
[----:B------:R-:W-:Y:S05]  /*1a40*/  BSYNC.RECONVERGENT B1 ;  /* 0x0000000000017941 */ /* 0x000fea0003800200 */
.L_x_16:
[----:B------:R-:W-:-:S07]  /*1a50*/  IMAD.MOV.U32 R11, RZ, RZ, R4 ;  /* 0x000000ffff0b7224 */ /* 0x000fce00078e0004 */
.L_x_15:
[----:B------:R-:W-:Y:S01]  /*1a60*/  ISETP.NE.AND P1, PT, R2, RZ, PT ;  /* 0x000000ff0200720c */ /* 0x000fe20003f25270 */
[----:B------:R-:W-:-:S12]  /*1a70*/  BSSY.RECONVERGENT B1, `(.L_x_18) ;  /* 0x0000079000017945 */ /* 0x000fd80003800200 */
[----:B------:R-:W-:Y:S05]  /*1a80*/  @!P1 BRA `(.L_x_19) ;  /* 0x0000000400dc9947 */ /* 0x000fea0003800000 */
[----:B------:R-:W-:Y:S01]  /*1a90*/  IADD3 R12, PT, PT, R2, -0x1, RZ ;  /* 0xffffffff020c7810 */ /* 0x000fe20007ffe0ff */
[----:B------:R-:W-:Y:S01]  /*1aa0*/  BSSY.RECONVERGENT B2, `(.L_x_20) ;  /* 0x0000035000027945 */ /* 0x000fe20003800200 */
[----:B------:R-:W-:Y:S02]  /*1ab0*/  ISETP.NE.AND P2, PT, R3, RZ, PT ;  /* 0x000000ff0300720c */ /* 0x000fe40003f45270 */
[----:B------:R-:W-:-:S13]  /*1ac0*/  ISETP.GE.U32.AND P1, PT, R12, 0x7, PT ;  /* 0x000000070c00780c */ /* 0x000fda0003f26070 */
[----:B------:R-:W-:Y:S05]  /*1ad0*/  @!P1 BRA `(.L_x_21) ;  /* 0x0000000000c49947 */ /* 0x000fea0003800000 */
[----:B-1----:R-:W0:Y:S01]  /*1ae0*/  LDC R23, c[0x0][0x3bc] ;  /* 0x0000ef00ff177b82 */ /* 0x002e220000000800 */
[----:B--2---:R-:W-:-:S07]  /*1af0*/  IMAD R22, R18, R9, R11 ;  /* 0x0000000912167224 */ /* 0x004fce00078e020b */
[----:B------:R-:W1:Y:S01]  /*1b00*/  LDC.64 R14, c[0x0][0x388] ;  /* 0x0000e200ff0e7b82 */ /* 0x000e620000000a00 */
[----:B0-----:R-:W-:-:S04]  /*1b10*/  IMAD R13, R22, R23, R0 ;  /* 0x00000017160d7224 */ /* 0x001fc800078e0200 */
[----:B-1----:R-:W-:-:S05]  /*1b20*/  IMAD.WIDE R14, R13, 0x4, R14 ;  /* 0x000000040d0e7825 */ /* 0x002fca00078e020e */
[----:B------:R-:W2:Y:S01]  /*1b30*/  LDG.E R13, desc[UR36][R14.64] ;  /* 0x000000240e0d7981 */ /* 0x000ea2000c1e1900 */
[----:B------:R-:W0:Y:S01]  /*1b40*/  S2UR UR5, SR_CgaCtaId ;  /* 0x00000000000579c3 */ /* 0x000e220000008800 */
[----:B------:R-:W-:Y:S02]  /*1b50*/  UMOV UR4, 0x400 ;  /* 0x0000040000047882 */ /* 0x000fe40000000000 */
[----:B0-----:R-:W-:-:S06]  /*1b60*/  ULEA UR4, UR5, UR4, 0x18 ;  /* 0x0000000405047291 */ /* 0x001fcc000f8ec0ff */
[----:B------:R-:W-:-:S05]  /*1b70*/  LEA R22, R22, UR4, 0x2 ;  /* 0x0000000416167c11 */ /* 0x000fca000f8e10ff */
[----:B------:R-:W2:Y:S04]  /*1b80*/  LDS R12, [R22] ;  /* 0x00000000160c7984 */ /* 0x000ea80000000800 */
[----:B------:R-:W0:Y:S01]  /*1b90*/  LDS R20, [R22+0x4] ;  /* 0x0000040016147984 */ /* 0x000e220000000800 */
[----:B--2---:R-:W-:Y:S01]  /*1ba0*/  FMUL R25, R12, R13 ;  /* 0x0000000d0c197220 */ /* 0x004fe20000400000 */
[----:B------:R-:W-:-:S04]  /*1bb0*/  IMAD.WIDE R12, R23, 0x4, R14 ;  /* 0x00000004170c7825 */ /* 0x000fc800078e020e */
[----:B------:R-:W-:Y:S04]  /*1bc0*/  REDG.E.ADD.F32.FTZ.RN.STRONG.GPU desc[UR36][R16.64], R25 ;  /* 0x00000019100079a6 */ /* 0x000fe8000c12f324 */
[----:B---3--:R1:W0:Y:S01]  /*1bd0*/  LDG.E R21, desc[UR36][R12.64] ;  /* 0x000000240c157981 */ /* 0x008222000c1e1900 */
[----:B------:R-:W-:-:S03]  /*1be0*/  IMAD.WIDE R14, R23, 0x4, R12 ;  /* 0x00000004170e7825 */ /* 0x000fc600078e020c */
[----:B-1----:R-:W-:Y:S01]  /*1bf0*/  LDS R12, [R22+0xc] ;  /* 0x00000c00160c7984 */ /* 0x002fe20000000800 */
[----:B0-----:R-:W-:-:S03]  /*1c00*/  FMUL R27, R20, R21 ;  /* 0x00000015141b7220 */ /* 0x001fc60000400000 */
[----:B------:R-:W0:Y:S04]  /*1c10*/  LDS R20, [R22+0x8] ;  /* 0x0000080016147984 */ /* 0x000e280000000800 */
[----:B------:R1:W-:Y:S04]  /*1c20*/  REDG.E.ADD.F32.FTZ.RN.STRONG.GPU desc[UR36][R16.64], R27 ;  /* 0x0000001b100079a6 */ /* 0x0003e8000c12f324 */
[----:B------:R-:W0:Y:S02]  /*1c30*/  LDG.E R21, desc[UR36][R14.64] ;  /* 0x000000240e157981 */ /* 0x000e24000c1e1900 */
[----:B0-----:R-:W-:Y:S01]  /*1c40*/  FMUL R29, R20, R21 ;  /* 0x00000015141d7220 */ /* 0x001fe20000400000 */
[----:B------:R-:W-:-:S02]  /*1c50*/  IMAD.WIDE R20, R23, 0x4, R14 ;  /* 0x0000000417147825 */ /* 0x000fc400078e020e */
[----:B------:R-:W0:Y:S04]  /*1c60*/  LDS R14, [R22+0x10] ;  /* 0x00001000160e7984 */ /* 0x000e280000000800 */
[----:B------:R2:W-:Y:S04]  /*1c70*/  REDG.E.ADD.F32.FTZ.RN.STRONG.GPU desc[UR36][R16.64], R29 ;  /* 0x0000001d100079a6 */ /* 0x0005e8000c12f324 */
[----:B------:R-:W3:Y:S02]  /*1c80*/  LDG.E R25, desc[UR36][R20.64] ;  /* 0x0000002414197981 */ /* 0x000ee4000c1e1900 */
[----:B---3--:R-:W-:Y:S01]  /*1c90*/  FMUL R25, R12, R25 ;  /* 0x000000190c197220 */ /* 0x008fe20000400000 */
[----:B------:R-:W-:-:S02]  /*1ca0*/  IMAD.WIDE R12, R23, 0x4, R20 ;  /* 0x00000004170c7825 */ /* 0x000fc400078e0214 */
[----:B------:R-:W3:Y:S04]  /*1cb0*/  LDS R20, [R22+0x14] ;  /* 0x0000140016147984 */ /* 0x000ee80000000800 */
[----:B------:R4:W-:Y:S04]  /*1cc0*/  REDG.E.ADD.F32.FTZ.RN.STRONG.GPU desc[UR36][R16.64], R25 ;  /* 0x00000019100079a6 */ /* 0x0009e8000c12f324 */
[----:B-1----:R-:W0:Y:S02]  /*1cd0*/  LDG.E R27, desc[UR36][R12.64] ;  /* 0x000000240c1b7981 */ /* 0x002e24000c1e1900 */
[----:B0-----:R-:W-:Y:S01]  /*1ce0*/  FMUL R27, R14, R27 ;  /* 0x0000001b0e1b7220 */ /* 0x001fe20000400000 */
[----:B------:R-:W-:-:S02]  /*1cf0*/  IMAD.WIDE R14, R23, 0x4, R12 ;  /* 0x00000004170e7825 */ /* 0x000fc400078e020c */
[----:B------:R-:W0:Y:S04]  /*1d00*/  LDS R12, [R22+0x18] ;  /* 0x00001800160c7984 */ /* 0x000e280000000800 */
[----:B------:R-:W-:Y:S04]  /*1d10*/  REDG.E.ADD.F32.FTZ.RN.STRONG.GPU desc[UR36][R16.64], R27 ;  /* 0x0000001b100079a6 */ /* 0x000fe8000c12f324 */
[----:B--2---:R-:W3:Y:S02]  /*1d20*/  LDG.E R29, desc[UR36][R14.64] ;  /* 0x000000240e1d7981 */ /* 0x004ee4000c1e1900 */
[----:B---3--:R-:W-:Y:S01]  /*1d30*/  FMUL R29, R20, R29 ;  /* 0x0000001d141d7220 */ /* 0x008fe20000400000 */
[----:B------:R-:W-:-:S02]  /*1d40*/  IMAD.WIDE R20, R23, 0x4, R14 ;  /* 0x0000000417147825 */ /* 0x000fc400078e020e */
[----:B------:R-:W1:Y:S04]  /*1d50*/  LDS R14, [R22+0x1c] ;  /* 0x00001c00160e7984 */ /* 0x000e680000000800 */
[----:B------:R2:W-:Y:S04]  /*1d60*/  REDG.E.ADD.F32.FTZ.RN.STRONG.GPU desc[UR36][R16.64], R29 ;  /* 0x0000001d100079a6 */ /* 0x0005e8000c12f324 */
[----:B----4-:R-:W0:Y:S02]  /*1d70*/  LDG.E R25, desc[UR36][R20.64] ;  /* 0x0000002414197981 */ /* 0x010e24000c1e1900 */
[----:B0-----:R-:W-:Y:S01]  /*1d80*/  FMUL R25, R12, R25 ;  /* 0x000000190c197220 */ /* 0x001fe20000400000 */
[----:B------:R-:W-:-:S04]  /*1d90*/  IMAD.WIDE R12, R23, 0x4, R20 ;  /* 0x00000004170c7825 */ /* 0x000fc800078e0214 */
[----:B------:R2:W-:Y:S04]  /*1da0*/  REDG.E.ADD.F32.FTZ.RN.STRONG.GPU desc[UR36][R16.64], R25 ;  /* 0x00000019100079a6 */ /* 0x0005e8000c12f324 */
[----:B------:R-:W1:Y:S02]  /*1db0*/  LDG.E R13, desc[UR36][R12.64] ;  /* 0x000000240c0d7981 */ /* 0x000e64000c1e1900 */
[----:B-1----:R-:W-:-:S05]  /*1dc0*/  FMUL R15, R14, R13 ;  /* 0x0000000d0e0f7220 */ /* 0x002fca0000400000 */
[----:B------:R2:W-:Y:S01]  /*1dd0*/  REDG.E.ADD.F32.FTZ.RN.STRONG.GPU desc[UR36][R16.64], R15 ;  /* 0x0000000f100079a6 */ /* 0x0005e2000c12f324 */
[----:B------:R-:W-:-:S07]  /*1de0*/  IADD3 R11, PT, PT, R11, 0x8, RZ ;  /* 0x000000080b0b7810 */ /* 0x000fce0007ffe0ff */
.L_x_21:
[----:B------:R-:W-:Y:S05]  /*1df0*/  BSYNC.RECONVERGENT B2 ;  /* 0x0000000000027941 */ /* 0x000fea0003800200 */
.L_x_20:
[----:B------:R-:W-:Y:S05]  /*1e00*/  @!P2 BRA `(.L_x_19) ;  /* 0x0000000000fca947 */ /* 0x000fea0003800000 */
[----:B------:R-:W-:Y:S01]  /*1e10*/  VIADD R12, R3, 0xffffffff ;  /* 0xffffffff030c7836 */ /* 0x000fe20000000000 */
[----:B------:R-:W-:Y:S01]  /*1e20*/  BSSY.RECONVERGENT B2, `(.L_x_22) ;  /* 0x0000021000027945 */ /* 0x000fe20003800200 */
[----:B------:R-:W-:-:S03]  /*1e30*/  ISETP.NE.AND P2, PT, R5, RZ, PT ;  /* 0x000000ff0500720c */ /* 0x000fc60003f45270 */
        /* <DEDUP_REMOVED lines=9> */
[----:B------:R-:W-:Y:S01]  /*1ed0*/  UMOV UR4, 0x400 ;  /* 0x0000040000047882 */ /* 0x000fe20000000000 */
[----:B---3--:R-:W-:Y:S01]  /*1ee0*/  IMAD.WIDE R20, R23, 0x4, R12 ;  /* 0x0000000417147825 */ /* 0x008fe200078e020c */
[----:B0-----:R-:W-:-:S06]  /*1ef0*/  ULEA UR4, UR5, UR4, 0x18 ;  /* 0x0000000405047291 */ /* 0x001fcc000f8ec0ff */
[----:B------:R-:W-:-:S05]  /*1f00*/  LEA R22, R22, UR4, 0x2 ;  /* 0x0000000416167c11 */ /* 0x000fca000f8e10ff */
[----:B------:R-:W2:Y:S04]  /*1f10*/  LDS R25, [R22] ;  /* 0x0000000016197984 */ /* 0x000ea80000000800 */
[----:B------:R-:W0:Y:S04]  /*1f20*/  LDS R27, [R22+0x4] ;  /* 0x00000400161b7984 */ /* 0x000e280000000800 */
[----:B------:R-:W1:Y:S01]  /*1f30*/  LDS R29, [R22+0x8] ;  /* 0x00000800161d7984 */ /* 0x000e620000000800 */
[----:B--2---:R-:W-:-:S05]  /*1f40*/  FMUL R25, R25, R14 ;  /* 0x0000000e19197220 */ /* 0x004fca0000400000 */
[----:B------:R-:W-:Y:S04]  /*1f50*/  REDG.E.ADD.F32.FTZ.RN.STRONG.GPU desc[UR36][R16.64], R25 ;  /* 0x00000019100079a6 */ /* 0x000fe8000c12f324 */
[----:B------:R-:W0:Y:S02]  /*1f60*/  LDG.E R14, desc[UR36][R20.64] ;  /* 0x00000024140e7981 */ /* 0x000e24000c1e1900 */
[----:B0-----:R-:W-:Y:S01]  /*1f70*/  FMUL R27, R27, R14 ;  /* 0x0000000e1b1b7220 */ /* 0x001fe20000400000 */
[----:B------:R-:W-:Y:S02]  /*1f80*/  IMAD.WIDE R14, R23, 0x4, R20 ;  /* 0x00000004170e7825 */ /* 0x000fe400078e0214 */
[----:B------:R-:W0:Y:S04]  /*1f90*/  LDS R21, [R22+0xc] ;  /* 0x00000c0016157984 */ /* 0x000e280000000800 */
[----:B------:R4:W-:Y:S04]  /*1fa0*/  REDG.E.ADD.F32.FTZ.RN.STRONG.GPU desc[UR36][R16.64], R27 ;  /* 0x0000001b100079a6 */ /* 0x0009e8000c12f324 */
[----:B------:R-:W1:Y:S02]  /*1fb0*/  LDG.E R12, desc[UR36][R14.64] ;  /* 0x000000240e0c7981 */ /* 0x000e64000c1e1900 */
[----:B-1----:R-:W-:Y:S01]  /*1fc0*/  FMUL R29, R29, R12 ;  /* 0x0000000c1d1d7220 */ /* 0x002fe20000400000 */
[----:B------:R-:W-:-:S04]  /*1fd0*/  IMAD.WIDE R12, R23, 0x4, R14 ;  /* 0x00000004170c7825 */ /* 0x000fc800078e020e */
[----:B------:R4:W-:Y:S04]  /*1fe0*/  REDG.E.ADD.F32.FTZ.RN.STRONG.GPU desc[UR36][R16.64], R29 ;  /* 0x0000001d100079a6 */ /* 0x0009e8000c12f324 */
[----:B------:R-:W0:Y:S02]  /*1ff0*/  LDG.E R12, desc[UR36][R12.64] ;  /* 0x000000240c0c7981 */ /* 0x000e24000c1e1900 */
[----:B0-----:R-:W-:-:S05]  /*2000*/  FMUL R21, R21, R12 ;  /* 0x0000000c15157220 */ /* 0x001fca0000400000 */
[----:B------:R4:W-:Y:S01]  /*2010*/  REDG.E.ADD.F32.FTZ.RN.STRONG.GPU desc[UR36][R16.64], R21 ;  /* 0x00000015100079a6 */ /* 0x0009e2000c12f324 */
[----:B------:R-:W-:-:S07]  /*2020*/  IADD3 R11, PT, PT, R11, 0x4, RZ ;  /* 0x000000040b0b7810 */ /* 0x000fce0007ffe0ff */
.L_x_23:
[----:B------:R-:W-:Y:S05]  /*2030*/  BSYNC.RECONVERGENT B2 ;  /* 0x0000000000027941 */ /* 0x000fea0003800200 */
.L_x_22:
[----:B------:R-:W-:Y:S05]  /*2040*/  @!P2 BRA `(.L_x_19) ;  /* 0x00000000006ca947 */ /* 0x000fea0003800000 */
[----:B--2---:R-:W0:Y:S01]  /*2050*/  LDC R15, c[0x0][0x3bc] ;  /* 0x0000ef00ff0f7b82 */ /* 0x004e220000000800 */
[----:B------:R-:W-:-:S07]  /*2060*/  IMAD R9, R18, R9, R11 ;  /* 0x0000000912097224 */ /* 0x000fce00078e020b */
[----:B------:R-:W2:Y:S01]  /*2070*/  LDC.64 R12, c[0x0][0x388] ;  /* 0x0000e200ff0c7b82 */ /* 0x000ea20000000a00 */
[----:B0-----:R-:W-:-:S04]  /*2080*/  IMAD R11, R9, R15, R0 ;  /* 0x0000000f090b7224 */ /* 0x001fc800078e0200 */
[----:B--2---:R-:W-:-:S05]  /*2090*/  IMAD.WIDE R12, R11, 0x4, R12 ;  /* 0x000000040b0c7825 */ /* 0x004fca00078e020c */
[----:B------:R-:W2:Y:S01]  /*20a0*/  LDG.E R14, desc[UR36][R12.64] ;  /* 0x000000240c0e7981 */ /* 0x000ea2000c1e1900 */
[----:B------:R-:W0:Y:S01]  /*20b0*/  S2UR UR5, SR_CgaCtaId ;  /* 0x00000000000579c3 */ /* 0x000e220000008800 */
[----:B------:R-:W-:Y:S02]  /*20c0*/  UMOV UR4, 0x400 ;  /* 0x0000040000047882 */ /* 0x000fe40000000000 */
[----:B0-----:R-:W-:-:S06]  /*20d0*/  ULEA UR4, UR5, UR4, 0x18 ;  /* 0x0000000405047291 */ /* 0x001fcc000f8ec0ff */
[----:B------:R-:W-:-:S05]  /*20e0*/  LEA R11, R9, UR4, 0x2 ;  /* 0x00000004090b7c11 */ /* 0x000fca000f8e10ff */
[----:B------:R-:W2:Y:S01]  /*20f0*/  LDS R9, [R11] ;  /* 0x000000000b097984 */ /* 0x000ea20000000800 */
[----:B------:R-:W-:Y:S01]  /*2100*/  ISETP.NE.AND P1, PT, R5, 0x1, PT ;  /* 0x000000010500780c */ /* 0x000fe20003f25270 */
[----:B--2---:R-:W-:-:S05]  /*2110*/  FMUL R9, R9, R14 ;  /* 0x0000000e09097220 */ /* 0x004fca0000400000 */
[----:B------:R0:W-:Y:S07]  /*2120*/  REDG.E.ADD.F32.FTZ.RN.STRONG.GPU desc[UR36][R16.64], R9 ;  /* 0x00000009100079a6 */ /* 0x0001ee000c12f324 */
[----:B------:R-:W-:Y:S05]  /*2130*/  @!P1 BRA `(.L_x_19) ;  /* 0x0000000000309947 */ /* 0x000fea0003800000 */
[----:B------:R-:W-:Y:S01]  /*2140*/  IMAD.WIDE R12, R15, 0x4, R12 ;  /* 0x000000040f0c7825 */ /* 0x000fe200078e020c */
[----:B0-----:R-:W0:Y:S04]  /*2150*/  LDS R9, [R11+0x4] ;  /* 0x000004000b097984 */ /* 0x001e280000000800 */
[----:B------:R-:W0:Y:S01]  /*2160*/  LDG.E R14, desc[UR36][R12.64] ;  /* 0x000000240c0e7981 */ /* 0x000e22000c1e1900 */
[----:B------:R-:W-:Y:S01]  /*2170*/  ISETP.NE.AND P1, PT, R5, 0x2, PT ;  /* 0x000000020500780c */ /* 0x000fe20003f25270 */
[----:B0-----:R-:W-:-:S05]  /*2180*/  FMUL R9, R9, R14 ;  /* 0x0000000e09097220 */ /* 0x001fca0000400000 */
[----:B------:R0:W-:Y:S07]  /*2190*/  REDG.E.ADD.F32.FTZ.RN.STRONG.GPU desc[UR36][R16.64], R9 ;  /* 0x00000009100079a6 */ /* 0x0001ee000c12f324 */
[----:B------:R-:W-:Y:S05]  /*21a0*/  @!P1 BRA `(.L_x_19) ;  /* 0x0000000000149947 */ /* 0x000fea0003800000 */
[----:B------:R-:W-:Y:S01]  /*21b0*/  IMAD.WIDE R12, R15, 0x4, R12 ;  /* 0x000000040f0c7825 */ /* 0x000fe200078e020c */
[----:B0-----:R-:W0:Y:S05]  /*21c0*/  LDS R9, [R11+0x8] ;  /* 0x000008000b097984 */ /* 0x001e2a0000000800 */
[----:B------:R-:W0:Y:S02]  /*21d0*/  LDG.E R12, desc[UR36][R12.64] ;  /* 0x000000240c0c7981 */ /* 0x000e24000c1e1900 */
[----:B0-----:R-:W-:-:S05]  /*21e0*/  FMUL R9, R9, R12 ;  /* 0x0000000c09097220 */ /* 0x001fca0000400000 */
[----:B------:R0:W-:Y:S02]  /*21f0*/  REDG.E.ADD.F32.FTZ.RN.STRONG.GPU desc[UR36][R16.64], R9 ;  /* 0x00000009100079a6 */ /* 0x0001e4000c12f324 */
.L_x_19:
[----:B------:R-:W-:Y:S05]  /*2200*/  BSYNC.RECONVERGENT B1 ;  /* 0x0000000000017941 */ /* 0x000fea0003800200 */
.L_x_18:
[----:B------:R-:W-:Y:S05]  /*2210*/  @P0 BRA `(.L_x_24) ;  /* 0xfffffff000640947 */ /* 0x000fea000383ffff */
[----:B------:R-:W5:Y:S01]  /*2220*/  LDCU UR4, c[0x0][0x3a8] ;  /* 0x00007500ff0477ac */ /* 0x000f620008000800 */
[----:B------:R-:W-:-:S04]  /*2230*/  IADD3 R7, PT, PT, R7, 0x1, RZ ;  /* 0x0000000107077810 */ /* 0x000fc80007ffe0ff */
[----:B-----5:R-:W-:-:S13]  /*2240*/  ISETP.NE.AND P0, PT, R7, UR4, PT ;  /* 0x0000000407007c0c */ /* 0x020fda000bf05270 */
[----:B------:R-:W-:Y:S05]  /*2250*/  @P0 BRA `(.L_x_25) ;  /* 0xfffffff000500947 */ /* 0x000fea000383ffff */
.L_x_14:
[----:B------:R-:W-:Y:S05]  /*2260*/  BSYNC.RECONVERGENT B0 ;  /* 0x0000000000007941 */ /* 0x000fea0003800200 */
.L_x_13:
[----:B------:R-:W-:Y:S01]  /*2270*/  UISETP.NE.AND UP0, UPT, UR41, 0x64, UPT ;  /* 0x000000642900788c */ /* 0x000fe2000bf05270 */
[----:B------:R-:W-:Y:S03]  /*2280*/  BSSY.RECONVERGENT B6, `(.L_x_26) ;  /* 0x0000014000067945 */ /* 0x000fe60003800200 */
[----:B------:R-:W-:-:S06]  /*2290*/  UISETP.NE.OR UP0, UPT, UR43, 0x32, UP0 ;  /* 0x000000322b00788c */ /* 0x000fcc0008705670 */
[----:B------:R-:W-:-:S04]  /*22a0*/  PLOP3.LUT P0, PT, PT, PT, UP0, 0x80, 0x8 ;  /* 0x000000000008781c */ /* 0x000fc80003f0f008 */
[----:B------:R-:W-:-:S13]  /*22b0*/  ISETP.NE.OR P0, PT, R19, RZ, P0 ;  /* 0x000000ff1300720c */ /* 0x000fda0000705670 */
[----:B------:R-:W-:Y:S05]  /*22c0*/  @P0 BRA `(.L_x_27) ;  /* 0x00000000003c0947 */ /* 0x000fea0003800000 */
[----:B------:R-:W5:Y:S01]  /*22d0*/  LDG.E R0, desc[UR36][R16.64] ;  /* 0x0000002410007981 */ /* 0x000f62000c1e1900 */
[----:B0-----:R-:W-:Y:S01]  /*22e0*/  HFMA2 R9, -RZ, RZ, 0, 2.98023223876953125e-06 ;  /* 0x00000032ff097431 */ /* 0x001fe200000001ff */
[----:B------:R-:W-:Y:S01]  /*22f0*/  MOV R10, 0x0 ;  /* 0x00000000000a7802 */ /* 0x000fe20000000f00 */
[----:B------:R-:W-:Y:S01]  /*2300*/  IMAD.MOV.U32 R8, RZ, RZ, 0x64 ;  /* 0x00000064ff087424 */ /* 0x000fe200078e00ff */
[----:B------:R-:W0:Y:S01]  /*2310*/  LDCU.64 UR4, c[0x4][0x38] ;  /* 0x01000700ff0477ac */ /* 0x000e220008000a00 */
[----:B------:R-:W-:Y:S02]  /*2320*/  MOV R6, UR38 ;  /* 0x0000002600067c02 */ /* 0x000fe40008000f00 */
[----:B------:R-:W-:Y:S01]  /*2330*/  MOV R7, UR42 ;  /* 0x0000002a00077c02 */ /* 0x000fe20008000f00 */
[----:B------:R0:W-:Y:S01]  /*2340*/  STL.64 [R1], R8 ;  /* 0x0000000801007387 */ /* 0x0001e20000100a00 */
[----:B------:R-:W1:Y:S01]  /*2350*/  LDC.64 R10, c[0x4][R10] ;  /* 0x010000000a0a7b82 */ /* 0x000e620000000a00 */
[----:B0-----:R-:W-:Y:S01]  /*2360*/  MOV R4, UR4 ;  /* 0x0000000400047c02 */ /* 0x001fe20008000f00 */
[----:B------:R-:W-:Y:S01]  /*2370*/  IMAD.U32 R5, RZ, RZ, UR5 ;  /* 0x00000005ff057e24 */ /* 0x000fe2000f8e00ff */
[----:B-----5:R-:W0:Y:S02]  /*2380*/  F2F.F64.F32 R2, R0 ;  /* 0x0000000000027310 */ /* 0x020e240000201800 */
[----:B01----:R0:W-:Y:S04]  /*2390*/  STL.64 [R1+0x8], R2 ;  /* 0x0000080201007387 */ /* 0x0031e80000100a00 */
[----:B--234-:R-:W-:-:S07]  /*23a0*/  LEPC R20, `(.L_x_27) ;  /* 0x000000001014794e */ /* 0x01cfce0000000000 */
[----:B0-----:R-:W-:Y:S05]  /*23b0*/  CALL.ABS.NOINC R10 ;  /* 0x000000000a007343 */ /* 0x001fea0003c00000 */
.L_x_27:
[----:B------:R-:W-:Y:S05]  /*23c0*/  BSYNC.RECONVERGENT B6 ;  /* 0x0000000000067941 */ /* 0x000fea0003800200 */
.L_x_26:
[----:B------:R-:W-:-:S04]  /*23d0*/  UISETP.NE.AND UP0, UPT, UR41, 0x32, UPT ;  /* 0x000000322900788c */ /* 0x000fc8000bf05270 */
[----:B------:R-:W-:-:S06]  /*23e0*/  UISETP.NE.OR UP0, UPT, UR43, 0x64, UP0 ;  /* 0x000000642b00788c */ /* 0x000fcc0008705670 */
[----:B------:R-:W-:-:S04]  /*23f0*/  PLOP3.LUT P0, PT, PT, PT, UP0, 0x80, 0x8 ;  /* 0x000000000008781c */ /* 0x000fc80003f0f008 */
[----:B------:R-:W-:-:S13]  /*2400*/  ISETP.NE.OR P0, PT, R19, RZ, P0 ;  /* 0x000000ff1300720c */ /* 0x000fda0000705670 */
[----:B------:R-:W-:Y:S05]  /*2410*/  @P0 EXIT ;  /* 0x000000000000094d */ /* 0x000fea0003800000 */
[----:B0-234-:R-:W2:Y:S01]  /*2420*/  LDG.E R16, desc[UR36][R16.64] ;  /* 0x0000002410107981 */ /* 0x01dea2000c1e1900 */
[----:B------:R-:W-:Y:S02]  /*2430*/  HFMA2 R9, -RZ, RZ, 0, 5.9604644775390625e-06 ;  /* 0x00000064ff097431 */ /* 0x000fe400000001ff */
[----:B------:R-:W-:Y:S01]  /*2440*/  IMAD.MOV.U32 R8, RZ, RZ, 0x32 ;  /* 0x00000032ff087424 */ /* 0x000fe200078e00ff */
[----:B------:R-:W-:Y:S01]  /*2450*/  MOV R0, 0x0 ;  /* 0x0000000000007802 */ /* 0x000fe20000000f00 */
[----:B------:R-:W0:Y:S01]  /*2460*/  LDCU.64 UR4, c[0x4][0x38] ;  /* 0x01000700ff0477ac */ /* 0x000e220008000a00 */
[----:B------:R-:W-:Y:S02]  /*2470*/  MOV R6, UR38 ;  /* 0x0000002600067c02 */ /* 0x000fe40008000f00 */
[----:B------:R3:W4:Y:S01]  /*2480*/  LDC.64 R10, c[0x4][R0] ;  /* 0x01000000000a7b82 */ /* 0x0007220000000a00 */
[----:B------:R3:W-:Y:S01]  /*2490*/  STL.64 [R1], R8 ;  /* 0x0000000801007387 */ /* 0x0007e20000100a00 */
[----:B------:R-:W-:-:S02]  /*24a0*/  MOV R7, UR42 ;  /* 0x0000002a00077c02 */ /* 0x000fc40008000f00 */
[----:B0-----:R-:W-:Y:S01]  /*24b0*/  MOV R4, UR4 ;  /* 0x0000000400047c02 */ /* 0x001fe20008000f00 */
[----:B------:R-:W-:Y:S01]  /*24c0*/  IMAD.U32 R5, RZ, RZ, UR5 ;  /* 0x00000005ff057e24 */ /* 0x000fe2000f8e00ff */
[----:B--2---:R-:W0:Y:S02]  /*24d0*/  F2F.F64.F32 R2, R16 ;  /* 0x0000001000027310 */ /* 0x004e240000201800 */
[----:B0---4-:R3:W-:Y:S04]  /*24e0*/  STL.64 [R1+0x8], R2 ;  /* 0x0000080201007387 */ /* 0x0117e80000100a00 */
[----:B-1----:R-:W-:-:S07]  /*24f0*/  LEPC R20, `(.L_x_28) ;  /* 0x000000001014794e */ /* 0x002fce0000000000 */
[----:B---3--:R-:W-:Y:S05]  /*2500*/  CALL.ABS.NOINC R10 ;  /* 0x000000000a007343 */ /* 0x008fea0003c00000 */
.L_x_28:
[----:B------:R-:W-:Y:S05]  /*2510*/  EXIT ;  /* 0x000000000000794d */ /* 0x000fea0003800000 */
.L_x_29:
[----:B------:R-:W-:-:S00]  /*2520*/  BRA `(.L_x_29) ;  /* 0xfffffffc00fc7947 */ /* 0x000fc0000383ffff */
[----:B------:R-:W-:-:S00]  /*2530*/  NOP ;  /* 0x0000000000007918 */ /* 0x000fc00000000000 */
        /* <DEDUP_REMOVED lines=12> */
.L_x_30:


//--------------------- .nv.global.init           --------------------------
	.section	.nv.global.init,"aw",@progbits
.nv.global.init:
	.type		$str$1,@object
	.size		$str$1,($str$3 - $str$1)
$str$1:
        /*0000*/ 	.byte	0x77, 0x20, 0x2a, 0x20, 0x6f, 0x68, 0x20, 0x2b, 0x20, 0x68, 0x20, 0x3d, 0x3d, 0x20, 0x70, 0x69
        /*0010*/ 	.byte	0x64, 0x00
	.type		$str$3,@object
	.size		$str$3,($str$4 - $str$3)
$str$3:
        /*0012*/ 	.byte	0x70, 0x69, 0x64, 0x20, 0x2b, 0x20, 0x63, 0x69, 0x64, 0x20, 0x3d, 0x3d, 0x20, 0x62, 0x6c, 0x6f
        /*0022*/ 	.byte	0x63, 0x6b, 0x49, 0x64, 0x78, 0x2e, 0x78, 0x00
	.type		$str$4,@object
	.size		$str$4,($str$2 - $str$4)
$str$4:
        /*002a*/ 	.byte	0x6f, 0x75, 0x74, 0x70, 0x75, 0x74, 0x5b, 0x25, 0x64, 0x2c, 0x25, 0x64, 0x2c, 0x30, 0x5d, 0x20
        /*003a*/ 	.byte	0x3d, 0x20, 0x25, 0x31, 0x2e, 0x35, 0x66, 0x0a, 0x00
	.type		$str$2,@object
	.size		$str$2,($str - $str$2)
$str$2:
        /*0043*/ 	.byte	0x2f, 0x74, 0x6d, 0x70, 0x2f, 0x73, 0x61, 0x73, 0x73, 0x5f, 0x63, 0x75, 0x5f, 0x69, 0x7a, 0x6e
        /*0053*/ 	.byte	0x6c, 0x69, 0x79, 0x35, 0x5f, 0x2f, 0x6b, 0x2e, 0x63, 0x75, 0x00
	.type		$str,@object
	.size		$str,(__unnamed_1 - $str)
$str:
        /*005e*/ 	.byte	0x62, 0x69, 0x64, 0x20, 0x25, 0x64, 0x2c, 0x20, 0x74, 0x69, 0x64, 0x20, 0x25, 0x64, 0x2c, 0x20
        /*006e*/ 	.byte	0x63, 0x69, 0x64, 0x20, 0x25, 0x64, 0x2c, 0x20, 0x6f, 0x66, 0x73, 0x20, 0x25, 0x64, 0x2c, 0x20
        /*007e*/ 	.byte	0x6e, 0x5f, 0x74, 0x69, 0x64, 0x20, 0x25, 0x64, 0x2c, 0x20, 0x70, 0x69, 0x64, 0x20, 0x25, 0x64
        /*008e*/ 	.byte	0x2c, 0x20, 0x28, 0x77, 0x2c, 0x68, 0x29, 0x3d, 0x28, 0x25, 0x64, 0x2c, 0x25, 0x64, 0x29, 0x0a
        /*009e*/ 	.byte	0x00
	.type		__unnamed_1,@object
	.size		__unnamed_1,(.L_0 - __unnamed_1)
__unnamed_1:
        /*009f*/ 	.byte	0x76, 0x6f, 0x69, 0x64, 0x20, 0x63, 0x6f, 0x6e, 0x76, 0x28, 0x66, 0x6c, 0x6f, 0x61, 0x74, 0x20
        /*00af*/ 	.byte	0x2a, 0x2c, 0x20, 0x66, 0x6c, 0x6f, 0x61, 0x74, 0x20, 0x2a, 0x2c, 0x20, 0x66, 0x6c, 0x6f, 0x61
        /*00bf*/ 	.byte	0x74, 0x20, 0x2a, 0x2c, 0x20, 0x69, 0x6e, 0x74, 0x2c, 0x20, 0x69, 0x6e, 0x74, 0x2c, 0x20, 0x69
        /*00cf*/ 	.byte	0x6e, 0x74, 0x2c, 0x20, 0x69, 0x6e, 0x74, 0x2c, 0x20, 0x69, 0x6e, 0x74, 0x2c, 0x20, 0x69, 0x6e
        /*00df*/ 	.byte	0x74, 0x2c, 0x20, 0x69, 0x6e, 0x74, 0x2c, 0x20, 0x69, 0x6e, 0x74, 0x2c, 0x20, 0x69, 0x6e, 0x74
        /*00ef*/ 	.byte	0x2c, 0x20, 0x69, 0x6e, 0x74, 0x29, 0x00
.L_0:


//--------------------- .nv.shared._Z4convPfS_S_iiiiiiiiii --------------------------
	.section	.nv.shared._Z4convPfS_S_iiiiiiiiii,"aw",@nobits
	.sectionflags	@""
	.align	16
	.zero		1024


//--------------------- .nv.shared.reserved.0     --------------------------
	.section	.nv.shared.reserved.0,"aw",@nobits
	.weak		__nv_reservedSMEM_offset_0_alias
	.size		__nv_reservedSMEM_offset_0_alias, 0, 64
	.other		__nv_reservedSMEM_offset_0_alias,@"STO_CUDA_RESERVED_SHARED STV_DEFAULT"
__nv_reservedSMEM_offset_0_alias:
	.zero		0
	.zero		64


//--------------------- .nv.constant0._Z4convPfS_S_iiiiiiiiii --------------------------
	.section	.nv.constant0._Z4convPfS_S_iiiiiiiiii,"a",@progbits
	.sectionflags	@""
	.align	4
.nv.constant0._Z4convPfS_S_iiiiiiiiii:
	.zero		960


//--------------------- SYMBOLS --------------------------

	.type		.nv.reservedSmem.offset0,@object
	.size		.nv.reservedSmem.offset0,0x4
	.type		.nv.reservedSmem.cap,@object
	.size		.nv.reservedSmem.cap,0x4
	.type		vprintf,@function
	.type		__assertfail,@function
